	.target	sm_90a

	.elftype	@"ET_EXEC"


//--------------------- .note.nv.tkinfo           --------------------------
	.section	.note.nv.tkinfo,"",@"SHT_NOTE"
	.sectionflags	@"SHF_NOTE_NV_TKINFO"
	.tkinfo
        /*0018*/ 	.word	0x00000002
        /*0030*/ 	.string	""
        /*0030*/ 	.string	"ptxas"
        /*0030*/ 	.string	"Cuda compilation tools, release 13.0, V13.0.88"
        /*0030*/ 	.string	"Build cuda_13.0.r13.0/compiler.36424714_0"
        /*0030*/ 	.string	"-v  -suppress-debug-info  -lineinfo  -arch sm_90a "



//--------------------- .note.nv.cuinfo           --------------------------
	.section	.note.nv.cuinfo,"",@"SHT_NOTE"
	.sectionflags	@"SHF_NOTE_NV_CUINFO"
        /*0018*/ 	.short	0x0002
        /*001a*/ 	.short	0x005a
        /*001c*/ 	.short	0x0082
	.zero		2


//--------------------- .nv.info                  --------------------------
	.section	.nv.info,"",@"SHT_CUDA_INFO"
	.align	4


	//----- nvinfo : EIATTR_REGCOUNT
	.align		4
        /*0000*/ 	.byte	0x04, 0x2f
        /*0002*/ 	.short	(.L_2 - .L_1)
	.align		4
.L_1:
        /*0004*/ 	.word	index@(attn_fwd)
        /*0008*/ 	.word	0x000000ac


	//----- nvinfo : EIATTR_FRAME_SIZE
	.align		4
.L_2:
        /*000c*/ 	.byte	0x04, 0x11
        /*000e*/ 	.short	(.L_4 - .L_3)
	.align		4
.L_3:
        /*0010*/ 	.word	index@(attn_fwd)
        /*0014*/ 	.word	0x00000000


	//----- nvinfo : EIATTR_MIN_STACK_SIZE
	.align		4
.L_4:
        /*0018*/ 	.byte	0x04, 0x12
        /*001a*/ 	.short	(.L_6 - .L_5)
	.align		4
.L_5:
        /*001c*/ 	.word	index@(attn_fwd)
        /*0020*/ 	.word	0x00000000
.L_6:


//--------------------- .nv.compat                --------------------------
	.section	.nv.compat,"",@"SHT_CUDA_COMPAT_INFO"
	.align	4
        /*0000*/ 	.byte	0x02, 0x09, 0x01, 0x00, 0x02, 0x02, 0x04, 0x00, 0x02, 0x05, 0x05, 0x00, 0x03, 0x07, 0x01, 0x01
        /*0010*/ 	.byte	0x02, 0x03, 0x00, 0x00, 0x02, 0x06, 0x01, 0x00, 0x04, 0x0b, 0x08, 0x00, 0x00, 0x00, 0x00, 0x00
        /*0020*/ 	.byte	0x00, 0x00, 0x00, 0x00


//--------------------- .nv.info.attn_fwd         --------------------------
	.section	.nv.info.attn_fwd,"",@"SHT_CUDA_INFO"
	.sectionflags	@""
	.align	4


	//----- nvinfo : EIATTR_CUDA_API_VERSION
	.align		4
        /*0000*/ 	.byte	0x04, 0x37
        /*0002*/ 	.short	(.L_8 - .L_7)
.L_7:
        /*0004*/ 	.word	0x00000082


	//----- nvinfo : EIATTR_KPARAM_INFO
	.align		4
.L_8:
        /*0008*/ 	.byte	0x04, 0x17
        /*000a*/ 	.short	(.L_10 - .L_9)
.L_9:
        /*000c*/ 	.word	0x00000000
        /*0010*/ 	.short	0x0019
        /*0012*/ 	.short	0x0080
        /*0014*/ 	.byte	0x00, 0xf4, 0x21, 0x00


	//----- nvinfo : EIATTR_KPARAM_INFO
	.align		4
.L_10:
        /*0018*/ 	.byte	0x04, 0x17
        /*001a*/ 	.short	(.L_12 - .L_11)
.L_11:
        /*001c*/ 	.word	0x00000000
        /*0020*/ 	.short	0x0018
        /*0022*/ 	.short	0x0078
        /*0024*/ 	.byte	0x00, 0xf4, 0x21, 0x00


	//----- nvinfo : EIATTR_KPARAM_INFO
	.align		4
.L_12:
        /*0028*/ 	.byte	0x04, 0x17
        /*002a*/ 	.short	(.L_14 - .L_13)
.L_13:
        /*002c*/ 	.word	0x00000000
        /*0030*/ 	.short	0x0017
        /*0032*/ 	.short	0x0070
        /*0034*/ 	.byte	0x00, 0xf0, 0x11, 0x00


	//----- nvinfo : EIATTR_KPARAM_INFO
	.align		4
.L_14:
        /*0038*/ 	.byte	0x04, 0x17
        /*003a*/ 	.short	(.L_16 - .L_15)
.L_15:
        /*003c*/ 	.word	0x00000000
        /*0040*/ 	.short	0x0016
        /*0042*/ 	.short	0x006c
        /*0044*/ 	.byte	0x00, 0xf0, 0x11, 0x00


	//----- nvinfo : EIATTR_KPARAM_INFO
	.align		4
.L_16:
        /*0048*/ 	.byte	0x04, 0x17
        /*004a*/ 	.short	(.L_18 - .L_17)
.L_17:
        /*004c*/ 	.word	0x00000000
        /*0050*/ 	.short	0x0015
        /*0052*/ 	.short	0x0068
        /*0054*/ 	.byte	0x00, 0xf0, 0x11, 0x00


	//----- nvinfo : EIATTR_KPARAM_INFO
	.align		4
.L_18:
        /*0058*/ 	.byte	0x04, 0x17
        /*005a*/ 	.short	(.L_20 - .L_19)
.L_19:
        /*005c*/ 	.word	0x00000000
        /*0060*/ 	.short	0x0014
        /*0062*/ 	.short	0x0064
        /*0064*/ 	.byte	0x00, 0xf0, 0x11, 0x00


	//----- nvinfo : EIATTR_KPARAM_INFO
	.align		4
.L_20:
        /*0068*/ 	.byte	0x04, 0x17
        /*006a*/ 	.short	(.L_22 - .L_21)
.L_21:
        /*006c*/ 	.word	0x00000000
        /*0070*/ 	.short	0x0013
        /*0072*/ 	.short	0x0060
        /*0074*/ 	.byte	0x00, 0xf0, 0x11, 0x00


	//----- nvinfo : EIATTR_KPARAM_INFO
	.align		4
.L_22:
        /*0078*/ 	.byte	0x04, 0x17
        /*007a*/ 	.short	(.L_24 - .L_23)
.L_23:
        /*007c*/ 	.word	0x00000000
        /*0080*/ 	.short	0x0012
        /*0082*/ 	.short	0x005c
        /*0084*/ 	.byte	0x00, 0xf0, 0x11, 0x00


	//----- nvinfo : EIATTR_KPARAM_INFO
	.align		4
.L_24:
        /*0088*/ 	.byte	0x04, 0x17
        /*008a*/ 	.short	(.L_26 - .L_25)
.L_25:
        /*008c*/ 	.word	0x00000000
        /*0090*/ 	.short	0x0011
        /*0092*/ 	.short	0x0058
        /*0094*/ 	.byte	0x00, 0xf0, 0x11, 0x00


	//----- nvinfo : EIATTR_KPARAM_INFO
	.align		4
.L_26:
        /*0098*/ 	.byte	0x04, 0x17
        /*009a*/ 	.short	(.L_28 - .L_27)
.L_27:
        /*009c*/ 	.word	0x00000000
        /*00a0*/ 	.short	0x0010
        /*00a2*/ 	.short	0x0054
        /*00a4*/ 	.byte	0x00, 0xf0, 0x11, 0x00


	//----- nvinfo : EIATTR_KPARAM_INFO
	.align		4
.L_28:
        /*00a8*/ 	.byte	0x04, 0x17
        /*00aa*/ 	.short	(.L_30 - .L_29)
.L_29:
        /*00ac*/ 	.word	0x00000000
        /*00b0*/ 	.short	0x000f
        /*00b2*/ 	.short	0x0050
        /*00b4*/ 	.byte	0x00, 0xf0, 0x11, 0x00


	//----- nvinfo : EIATTR_KPARAM_INFO
	.align		4
.L_30:
        /*00b8*/ 	.byte	0x04, 0x17
        /*00ba*/ 	.short	(.L_32 - .L_31)
.L_31:
        /*00bc*/ 	.word	0x00000000
        /*00c0*/ 	.short	0x000e
        /*00c2*/ 	.short	0x004c
        /*00c4*/ 	.byte	0x00, 0xf0, 0x11, 0x00


	//----- nvinfo : EIATTR_KPARAM_INFO
	.align		4
.L_32:
        /*00c8*/ 	.byte	0x04, 0x17
        /*00ca*/ 	.short	(.L_34 - .L_33)
.L_33:
        /*00cc*/ 	.word	0x00000000
        /*00d0*/ 	.short	0x000d
        /*00d2*/ 	.short	0x0048
        /*00d4*/ 	.byte	0x00, 0xf0, 0x11, 0x00


	//----- nvinfo : EIATTR_KPARAM_INFO
	.align		4
.L_34:
        /*00d8*/ 	.byte	0x04, 0x17
        /*00da*/ 	.short	(.L_36 - .L_35)
.L_35:
        /*00dc*/ 	.word	0x00000000
        /*00e0*/ 	.short	0x000c
        /*00e2*/ 	.short	0x0044
        /*00e4*/ 	.byte	0x00, 0xf0, 0x11, 0x00


	//----- nvinfo : EIATTR_KPARAM_INFO
	.align		4
.L_36:
        /*00e8*/ 	.byte	0x04, 0x17
        /*00ea*/ 	.short	(.L_38 - .L_37)
.L_37:
        /*00ec*/ 	.word	0x00000000
        /*00f0*/ 	.short	0x000b
        /*00f2*/ 	.short	0x0040
        /*00f4*/ 	.byte	0x00, 0xf0, 0x11, 0x00


	//----- nvinfo : EIATTR_KPARAM_INFO
	.align		4
.L_38:
        /*00f8*/ 	.byte	0x04, 0x17
        /*00fa*/ 	.short	(.L_40 - .L_39)
.L_39:
        /*00fc*/ 	.word	0x00000000
        /*0100*/ 	.short	0x000a
        /*0102*/ 	.short	0x003c
        /*0104*/ 	.byte	0x00, 0xf0, 0x11, 0x00


	//----- nvinfo : EIATTR_KPARAM_INFO
	.align		4
.L_40:
        /*0108*/ 	.byte	0x04, 0x17
        /*010a*/ 	.short	(.L_42 - .L_41)
.L_41:
        /*010c*/ 	.word	0x00000000
        /*0110*/ 	.short	0x0009
        /*0112*/ 	.short	0x0038
        /*0114*/ 	.byte	0x00, 0xf0, 0x11, 0x00


	//----- nvinfo : EIATTR_KPARAM_INFO
	.align		4
.L_42:
        /*0118*/ 	.byte	0x04, 0x17
        /*011a*/ 	.short	(.L_44 - .L_43)
.L_43:
        /*011c*/ 	.word	0x00000000
        /*0120*/ 	.short	0x0008
        /*0122*/ 	.short	0x0034
        /*0124*/ 	.byte	0x00, 0xf0, 0x11, 0x00


	//----- nvinfo : EIATTR_KPARAM_INFO
	.align		4
.L_44:
        /*0128*/ 	.byte	0x04, 0x17
        /*012a*/ 	.short	(.L_46 - .L_45)
.L_45:
        /*012c*/ 	.word	0x00000000
        /*0130*/ 	.short	0x0007
        /*0132*/ 	.short	0x0030
        /*0134*/ 	.byte	0x00, 0xf0, 0x11, 0x00


	//----- nvinfo : EIATTR_KPARAM_INFO
	.align		4
.L_46:
        /*0138*/ 	.byte	0x04, 0x17
        /*013a*/ 	.short	(.L_48 - .L_47)
.L_47:
        /*013c*/ 	.word	0x00000000
        /*0140*/ 	.short	0x0006
        /*0142*/ 	.short	0x002c
        /*0144*/ 	.byte	0x00, 0xf0, 0x11, 0x00


	//----- nvinfo : EIATTR_KPARAM_INFO
	.align		4
.L_48:
        /*0148*/ 	.byte	0x04, 0x17
        /*014a*/ 	.short	(.L_50 - .L_49)
.L_49:
        /*014c*/ 	.word	0x00000000
        /*0150*/ 	.short	0x0005
        /*0152*/ 	.short	0x0028
        /*0154*/ 	.byte	0x00, 0xf0, 0x11, 0x00


	//----- nvinfo : EIATTR_KPARAM_INFO
	.align		4
.L_50:
        /*0158*/ 	.byte	0x04, 0x17
        /*015a*/ 	.short	(.L_52 - .L_51)
.L_51:
        /*015c*/ 	.word	0x00000000
        /*0160*/ 	.short	0x0004
        /*0162*/ 	.short	0x0020
        /*0164*/ 	.byte	0x00, 0xf4, 0x21, 0x00


	//----- nvinfo : EIATTR_KPARAM_INFO
	.align		4
.L_52:
        /*0168*/ 	.byte	0x04, 0x17
        /*016a*/ 	.short	(.L_54 - .L_53)
.L_53:
        /*016c*/ 	.word	0x00000000
        /*0170*/ 	.short	0x0003
        /*0172*/ 	.short	0x0018
        /*0174*/ 	.byte	0x00, 0xf4, 0x21, 0x00


	//----- nvinfo : EIATTR_KPARAM_INFO
	.align		4
.L_54:
        /*0178*/ 	.byte	0x04, 0x17
        /*017a*/ 	.short	(.L_56 - .L_55)
.L_55:
        /*017c*/ 	.word	0x00000000
        /*0180*/ 	.short	0x0002
        /*0182*/ 	.short	0x0010
        /*0184*/ 	.byte	0x00, 0xf4, 0x21, 0x00


	//----- nvinfo : EIATTR_KPARAM_INFO
	.align		4
.L_56:
        /*0188*/ 	.byte	0x04, 0x17
        /*018a*/ 	.short	(.L_58 - .L_57)
.L_57:
        /*018c*/ 	.word	0x00000000
        /*0190*/ 	.short	0x0001
        /*0192*/ 	.short	0x0008
        /*0194*/ 	.byte	0x00, 0xf4, 0x21, 0x00


	//----- nvinfo : EIATTR_KPARAM_INFO
	.align		4
.L_58:
        /*0198*/ 	.byte	0x04, 0x17
        /*019a*/ 	.short	(.L_60 - .L_59)
.L_59:
        /*019c*/ 	.word	0x00000000
        /*01a0*/ 	.short	0x0000
        /*01a2*/ 	.short	0x0000
        /*01a4*/ 	.byte	0x00, 0xf4, 0x21, 0x00


	//----- nvinfo : EIATTR_SPARSE_MMA_MASK
	.align		4
.L_60:
        /*01a8*/ 	.byte	0x03, 0x50
        /*01aa*/ 	.short	0x0000


	//----- nvinfo : EIATTR_MAXREG_COUNT
	.align		4
        /*01ac*/ 	.byte	0x03, 0x1b
        /*01ae*/ 	.short	0x00ff


	//----- nvinfo : EIATTR_NUM_BARRIERS
	.align		4
        /*01b0*/ 	.byte	0x02, 0x4c
        /*01b2*/ 	.byte	0x01
	.zero		1


	//----- nvinfo : EIATTR_MERCURY_ISA_VERSION
	.align		4
        /*01b4*/ 	.byte	0x03, 0x5f
        /*01b6*/ 	.short	0x0101


	//----- nvinfo : EIATTR_COOP_GROUP_MASK_REGIDS
	.align		4
        /*01b8*/ 	.byte	0x04, 0x29
        /*01ba*/ 	.short	(.L_62 - .L_61)


	//   ....[0]....
.L_61:
        /*01bc*/ 	.word	0xffffffff


	//   ....[1]....
        /*01c0*/ 	.word	0xffffffff


	//   ....[2]....
        /*01c4*/ 	.word	0xffffffff


	//   ....[3]....
        /*01c8*/ 	.word	0xffffffff


	//   ....[4]....
        /*01cc*/ 	.word	0xffffffff


	//   ....[5]....
        /*01d0*/ 	.word	0xffffffff


	//   ....[6]....
        /*01d4*/ 	.word	0xffffffff


	//   ....[7]....
        /*01d8*/ 	.word	0xffffffff


	//----- nvinfo : EIATTR_COOP_GROUP_INSTR_OFFSETS
	.align		4
.L_62:
        /*01dc*/ 	.byte	0x04, 0x28
        /*01de*/ 	.short	(.L_64 - .L_63)


	//   ....[0]....
.L_63:
        /*01e0*/ 	.word	0x00001b80


	//   ....[1]....
        /*01e4*/ 	.word	0x00001c30


	//   ....[2]....
        /*01e8*/ 	.word	0x000027d0


	//   ....[3]....
        /*01ec*/ 	.word	0x00002830


	//   ....[4]....
        /*01f0*/ 	.word	0x00003a00


	//   ....[5]....
        /*01f4*/ 	.word	0x00003a10


	//   ....[6]....
        /*01f8*/ 	.word	0x00003a60


	//   ....[7]....
        /*01fc*/ 	.word	0x00003a70


	//----- nvinfo : EIATTR_EXIT_INSTR_OFFSETS
	.align		4
.L_64:
        /*0200*/ 	.byte	0x04, 0x1c
        /*0202*/ 	.short	(.L_66 - .L_65)


	//   ....[0]....
.L_65:
        /*0204*/ 	.word	0x00004520


	//   ....[1]....
        /*0208*/ 	.word	0x00004550


	//----- nvinfo : EIATTR_REQNTID
	.align		4
.L_66:
        /*020c*/ 	.byte	0x04, 0x10
        /*020e*/ 	.short	(.L_68 - .L_67)
.L_67:
        /*0210*/ 	.word	0x00000100
        /*0214*/ 	.word	0x00000001
        /*0218*/ 	.word	0x00000001


	//----- nvinfo : EIATTR_CBANK_PARAM_SIZE
	.align		4
.L_68:
        /*021c*/ 	.byte	0x03, 0x19
        /*021e*/ 	.short	0x0088


	//----- nvinfo : EIATTR_PARAM_CBANK
	.align		4
        /*0220*/ 	.byte	0x04, 0x0a
        /*0222*/ 	.short	(.L_70 - .L_69)
	.align		4
.L_69:
        /*0224*/ 	.word	index@(.nv.constant0.attn_fwd)
        /*0228*/ 	.short	0x0210
        /*022a*/ 	.short	0x0088


	//----- nvinfo : EIATTR_SW_WAR
	.align		4
.L_70:
        /*022c*/ 	.byte	0x04, 0x36
        /*022e*/ 	.short	(.L_72 - .L_71)
.L_71:
        /*0230*/ 	.word	0x00000008
.L_72:


//--------------------- .nv.callgraph             --------------------------
	.section	.nv.callgraph,"",@"SHT_CUDA_CALLGRAPH"
	.align	4
	.sectionentsize	8
	.align		4
        /*0000*/ 	.word	0x00000000
	.align		4
        /*0004*/ 	.word	0xffffffff
	.align		4
        /*0008*/ 	.word	0x00000000
	.align		4
        /*000c*/ 	.word	0xfffffffe
	.align		4
        /*0010*/ 	.word	0x00000000
	.align		4
        /*0014*/ 	.word	0xfffffffd
	.align		4
        /*0018*/ 	.word	0x00000000
	.align		4
        /*001c*/ 	.word	0xfffffffc


//--------------------- .nv.constant4             --------------------------
	.section	.nv.constant4,"a",@progbits
	.align	8
	.align		8
.nv.constant4:
        /*0000*/ 	.dword	_$_str


//--------------------- .text.attn_fwd            --------------------------
	.section	.text.attn_fwd,"ax",@progbits
	.align	128
        .global         attn_fwd
        .type           attn_fwd,@function
        .size           attn_fwd,(.L_x_3 - attn_fwd)
        .other          attn_fwd,@"STO_CUDA_ENTRY STV_DEFAULT"
attn_fwd:
.text.attn_fwd:
[----:B------:R-:W-:Y:S01]  /*0000*/  LDC R1, c[0x0][0x28] ;  /* 0x00000a00ff017b82 */ /* 0x000fe20000000800 */
[----:B------:R-:W0:Y:S07]  /*0010*/  S2R R11, SR_CTAID.X ;  /* 0x00000000000b7919 */ /* 0x000e2e0000002500 */
[----:B------:R-:W1:Y:S01]  /*0020*/  S2UR UR16, SR_CTAID.Y ;  /* 0x00000000001079c3 */ /* 0x000e620000002600 */
[----:B------:R-:W-:Y:S01]  /*0030*/  ULDC.64 UR4, c[0x0][0x240] ;  /* 0x0000900000047ab9 */ /* 0x000fe20000000a00 */
[----:B------:R-:W-:Y:S01]  /*0040*/  ULDC.64 UR18, c[0x0][0x208] ;  /* 0x0000820000127ab9 */ /* 0x000fe20000000a00 */
[----:B------:R-:W2:Y:S05]  /*0050*/  S2R R0, SR_TID.X ;  /* 0x0000000000007919 */ /* 0x000eaa0000002100 */
[----:B------:R-:W3:Y:S08]  /*0060*/  LDC R10, c[0x0][0x248] ;  /* 0x00009200ff0a7b82 */ /* 0x000ef00000000800 */
[----:B------:R-:W4:Y:S01]  /*0070*/  LDC.64 R12, c[0x0][0x210] ;  /* 0x00008400ff0c7b82 */ /* 0x000f220000000a00 */
[----:B-1----:R-:W-:-:S04]  /*0080*/  UIMAD UR4, UR16, UR4, URZ ;  /* 0x00000004100472a4 */ /* 0x002fc8000f8e023f */
[----:B------:R-:W-:Y:S01]  /*0090*/  USHF.L.U32 UR6, UR4, 0x1, URZ ;  /* 0x0000000104067899 */ /* 0x000fe2000800063f */
[----:B0-----:R-:W-:Y:S01]  /*00a0*/  IMAD.SHL.U32 R11, R11, 0x40, RZ ;  /* 0x000000400b0b7824 */ /* 0x001fe200078e00ff */
[----:B--2---:R-:W-:-:S04]  /*00b0*/  SHF.R.U32.HI R3, RZ, 0x6, R0 ;  /* 0x00000006ff037819 */ /* 0x004fc80000011600 */
[----:B------:R-:W-:Y:S02]  /*00c0*/  LOP3.LUT R106, R11, 0x3f, R0, 0xf8, !PT ;  /* 0x0000003f0b6a7812 */ /* 0x000fe400078ef800 */
[----:B------:R-:W-:-:S03]  /*00d0*/  SGXT.U32 R3, R3, 0x2 ;  /* 0x000000020303781a */ /* 0x000fc60000000000 */
[----:B------:R-:W-:Y:S01]  /*00e0*/  IMAD R2, R106, UR5, RZ ;  /* 0x000000056a027c24 */ /* 0x000fe2000f8e02ff */
[----:B------:R-:W-:Y:S01]  /*00f0*/  UIMAD.WIDE UR4, UR4, 0x2, URZ ;  /* 0x00000002040478a5 */ /* 0x000fe2000f8e023f */
[----:B---3--:R-:W-:Y:S02]  /*0100*/  IMAD R5, R3, R10, RZ ;  /* 0x0000000a03057224 */ /* 0x008fe400078e02ff */
[----:B------:R-:W-:Y:S02]  /*0110*/  IMAD.SHL.U32 R3, R2, 0x2, RZ ;  /* 0x0000000202037824 */ /* 0x000fe400078e00ff */
[----:B------:R-:W-:Y:S02]  /*0120*/  IMAD R7, R10, 0x4, R5 ;  /* 0x000000040a077824 */ /* 0x000fe400078e0205 */
[----:B------:R-:W-:Y:S01]  /*0130*/  IMAD.HI R2, R2, 0x2, RZ ;  /* 0x0000000202027827 */ /* 0x000fe200078e02ff */
[----:B----4-:R-:W-:-:S03]  /*0140*/  IADD3 R8, P0, P1, R3, UR6, R12 ;  /* 0x0000000603087c10 */ /* 0x010fc6000f91e00c */
[----:B------:R-:W-:Y:S01]  /*0150*/  IMAD R9, R10, 0x4, R7 ;  /* 0x000000040a097824 */ /* 0x000fe200078e0207 */
[----:B------:R-:W-:Y:S02]  /*0160*/  IADD3.X R12, R2, UR5, R13, P0, P1 ;  /* 0x00000005020c7c10 */ /* 0x000fe400087e240d */
[-C--:B------:R-:W-:Y:S01]  /*0170*/  LEA R2, P0, R5, R8.reuse, 0x1 ;  /* 0x0000000805027211 */ /* 0x080fe200078008ff */
[----:B------:R-:W-:Y:S01]  /*0180*/  IMAD R10, R10, 0x4, R9 ;  /* 0x000000040a0a7824 */ /* 0x000fe200078e0209 */
[-C--:B------:R-:W-:Y:S02]  /*0190*/  LEA R4, P1, R7, R8.reuse, 0x1 ;  /* 0x0000000807047211 */ /* 0x080fe400078208ff */
[-C--:B------:R-:W-:Y:S02]  /*01a0*/  LEA R6, P2, R9, R8.reuse, 0x1 ;  /* 0x0000000809067211 */ /* 0x080fe400078408ff */
[----:B------:R-:W-:Y:S02]  /*01b0*/  LEA R8, P3, R10, R8, 0x1 ;  /* 0x000000080a087211 */ /* 0x000fe400078608ff */
[----:B------:R-:W-:-:S02]  /*01c0*/  LEA.HI.X.SX32 R3, R5, R12, 0x1, P0 ;  /* 0x0000000c05037211 */ /* 0x000fc400000f0eff */
[-C--:B------:R-:W-:Y:S02]  /*01d0*/  LEA.HI.X.SX32 R5, R7, R12.reuse, 0x1, P1 ;  /* 0x0000000c07057211 */ /* 0x080fe400008f0eff */
[-C--:B------:R-:W-:Y:S01]  /*01e0*/  LEA.HI.X.SX32 R7, R9, R12.reuse, 0x1, P2 ;  /* 0x0000000c09077211 */ /* 0x080fe200010f0eff */
[----:B------:R0:W2:Y:S01]  /*01f0*/  LDG.E.U16 R2, desc[UR18][R2.64] ;  /* 0x0000001202027981 */ /* 0x0000a2000c1e1500 */
[----:B------:R-:W-:-:S03]  /*0200*/  LEA.HI.X.SX32 R9, R10, R12, 0x1, P3 ;  /* 0x0000000c0a097211 */ /* 0x000fc600018f0eff */
[----:B------:R1:W3:Y:S04]  /*0210*/  LDG.E.U16 R6, desc[UR18][R6.64] ;  /* 0x0000001206067981 */ /* 0x0002e8000c1e1500 */
[----:B------:R-:W4:Y:S04]  /*0220*/  LDG.E.U16 R4, desc[UR18][R4.64] ;  /* 0x0000001204047981 */ /* 0x000f28000c1e1500 */
[----:B------:R5:W4:Y:S01]  /*0230*/  LDG.E.U16 R8, desc[UR18][R8.64] ;  /* 0x0000001208087981 */ /* 0x000b22000c1e1500 */
[----:B------:R-:W1:Y:S01]  /*0240*/  S2UR UR4, SR_CgaCtaId ;  /* 0x00000000000479c3 */ /* 0x000e620000008800 */
[----:B------:R-:W-:Y:S01]  /*0250*/  LOP3.LUT R10, R0, 0xc0, RZ, 0xc0, !PT ;  /* 0x000000c0000a7812 */ /* 0x000fe200078ec0ff */
[----:B------:R-:W-:-:S02]  /*0260*/  VIADD R108, R11, 0x40 ;  /* 0x000000400b6c7836 */ /* 0x000fc40000000000 */
[----:B------:R-:W-:Y:S01]  /*0270*/  IMAD.SHL.U32 R116, R0, 0x2, RZ ;  /* 0x0000000200747824 */ /* 0x000fe200078e00ff */
[----:B------:R-:W-:Y:S01]  /*0280*/  SHF.R.U32.HI R13, RZ, 0x2, R10 ;  /* 0x00000002ff0d7819 */ /* 0x000fe2000001160a */
[----:B------:R-:W-:Y:S01]  /*0290*/  UMOV UR17, 0x400 ;  /* 0x0000040000117882 */ /* 0x000fe20000000000 */
[----:B------:R-:W-:Y:S02]  /*02a0*/  ISETP.GE.AND P0, PT, R108, 0x1, PT ;  /* 0x000000016c00780c */ /* 0x000fe40003f06270 */
[----:B------:R-:W-:Y:S01]  /*02b0*/  LOP3.LUT R13, R13, 0x1fe, R116, 0x78, !PT ;  /* 0x000001fe0d0d7812 */ /* 0x000fe200078e7874 */
[C---:B------:R-:W-:Y:S01]  /*02c0*/  IMAD.SHL.U32 R10, R0.reuse, 0x40, RZ ;  /* 0x00000040000a7824 */ /* 0x040fe200078e00ff */
[----:B------:R-:W-:Y:S02]  /*02d0*/  SHF.R.U32.HI R12, RZ, 0x5, R0 ;  /* 0x00000005ff0c7819 */ /* 0x000fe40000011600 */
[----:B0-----:R-:W-:Y:S02]  /*02e0*/  LOP3.LUT R3, R13, 0x40, RZ, 0x3c, !PT ;  /* 0x000000400d037812 */ /* 0x001fe400078e3cff */
[----:B------:R-:W-:Y:S01]  /*02f0*/  LOP3.LUT R107, R0, 0x3f, RZ, 0xc0, !PT ;  /* 0x0000003f006b7812 */ /* 0x000fe200078ec0ff */
[----:B-1----:R-:W-:Y:S01]  /*0300*/  ULEA UR17, UR4, UR17, 0x18 ;  /* 0x0000001104117291 */ /* 0x002fe2000f8ec03f */
[----:B------:R-:W-:-:S02]  /*0310*/  LOP3.LUT R10, R10, 0x600, RZ, 0xc0, !PT ;  /* 0x000006000a0a7812 */ /* 0x000fc400078ec0ff */
[----:B------:R-:W-:Y:S01]  /*0320*/  R2UR UR20, R12 ;  /* 0x000000000c1472ca */ /* 0x000fe200000e0000 */
[----:B------:R-:W-:Y:S01]  /*0330*/  IMAD.MOV.U32 R67, RZ, RZ, -0x800000 ;  /* 0xff800000ff437424 */ /* 0x000fe200078e00ff */
[----:B------:R-:W-:Y:S01]  /*0340*/  CS2R R88, SRZ ;  /* 0x0000000000587805 */ /* 0x000fe2000001ff00 */
[----:B------:R-:W-:Y:S01]  /*0350*/  IMAD R107, R107, 0x4, R10 ;  /* 0x000000046b6b7824 */ /* 0x000fe200078e020a */
[----:B------:R-:W-:Y:S01]  /*0360*/  CS2R R90, SRZ ;  /* 0x00000000005a7805 */ /* 0x000fe2000001ff00 */
[----:B------:R-:W-:Y:S01]  /*0370*/  IMAD.MOV.U32 R119, RZ, RZ, 0x3f800000 ;  /* 0x3f800000ff777424 */ /* 0x000fe200078e00ff */
[----:B------:R-:W-:Y:S01]  /*0380*/  SHF.R.U32.HI R7, RZ, 0x1, R0 ;  /* 0x00000001ff077819 */ /* 0x000fe20000011600 */
[----:B------:R-:W-:Y:S01]  /*0390*/  IMAD.MOV.U32 R120, RZ, RZ, 0x3f800000 ;  /* 0x3f800000ff787424 */ /* 0x000fe200078e00ff */
[C---:B------:R-:W-:Y:S01]  /*03a0*/  LOP3.LUT R109, R0.reuse, 0x80, RZ, 0xc0, !PT ;  /* 0x00000080006d7812 */ /* 0x040fe200078ec0ff */
[----:B------:R-:W-:Y:S01]  /*03b0*/  IMAD.MOV.U32 R136, RZ, RZ, -0x800000 ;  /* 0xff800000ff887424 */ /* 0x000fe200078e00ff */
[C---:B-----5:R-:W-:Y:S01]  /*03c0*/  LOP3.LUT R9, R0.reuse, 0x80, RZ, 0xc0, !PT ;  /* 0x0000008000097812 */ /* 0x060fe200078ec0ff */
[----:B--2---:R-:W-:Y:S04]  /*03d0*/  STS.U16 [R13+UR17+0x1000], R2 ;  /* 0x001000020d007988 */ /* 0x004fe80008000411 */
[----:B---3--:R0:W-:Y:S04]  /*03e0*/  STS.U16 [R13+UR17+0x1400], R6 ;  /* 0x001400060d007988 */ /* 0x0081e80008000411 */
[----:B----4-:R1:W-:Y:S04]  /*03f0*/  STS.U16 [R3+UR17+0x1200], R4 ;  /* 0x0012000403007988 */ /* 0x0103e80008000411 */
[----:B------:R1:W-:Y:S01]  /*0400*/  STS.U16 [R3+UR17+0x1600], R8 ;  /* 0x0016000803007988 */ /* 0x0003e20008000411 */
[----:B0-----:R-:W-:Y:S01]  /*0410*/  LOP3.LUT R6, R0, 0x3f, RZ, 0xc0, !PT ;  /* 0x0000003f00067812 */ /* 0x001fe200078ec0ff */
[----:B------:R-:W-:Y:S06]  /*0420*/  @!P0 BRA `(.L_x_0) ;  /* 0x0000003400c48947 */ /* 0x000fec0003800000 */
[----:B-1----:R-:W0:Y:S01]  /*0430*/  LDC.64 R2, c[0x0][0x250] ;  /* 0x00009400ff027b82 */ /* 0x002e220000000a00 */
[--C-:B------:R-:W-:Y:S01]  /*0440*/  SHF.R.U32.HI R8, RZ, 0x2, R0.reuse ;  /* 0x00000002ff087819 */ /* 0x100fe20000011600 */
[----:B------:R-:W-:Y:S01]  /*0450*/  ULDC UR4, c[0x0][0x258] ;  /* 0x0000960000047ab9 */ /* 0x000fe20000000800 */
[----:B------:R-:W-:Y:S01]  /*0460*/  ISETP.NE.U32.AND P0, PT, R9, RZ, PT ;  /* 0x000000ff0900720c */ /* 0x000fe20003f05070 */
[----:B------:R-:W-:Y:S01]  /*0470*/  IMAD.SHL.U32 R9, R6, 0x2, RZ ;  /* 0x0000000206097824 */ /* 0x000fe200078e00ff */
[----:B------:R-:W-:Y:S01]  /*0480*/  SGXT.U32 R8, R8, 0x3 ;  /* 0x000000030808781a */ /* 0x000fe20000000000 */
[----:B------:R-:W-:Y:S01]  /*0490*/  IMAD.MOV.U32 R119, RZ, RZ, 0x3f800000 ;  /* 0x3f800000ff777424 */ /* 0x000fe200078e00ff */
[----:B------:R-:W-:Y:S01]  /*04a0*/  LOP3.LUT R6, R0, 0xf, RZ, 0xc0, !PT ;  /* 0x0000000f00067812 */ /* 0x000fe200078ec0ff */
[----:B------:R-:W1:Y:S01]  /*04b0*/  LDC.64 R4, c[0x0][0x260] ;  /* 0x00009800ff047b82 */ /* 0x000e620000000a00 */
[----:B------:R-:W-:Y:S01]  /*04c0*/  SEL R10, RZ, 0x90, !P0 ;  /* 0x00000090ff0a7807 */ /* 0x000fe20004000000 */
[----:B------:R-:W-:Y:S01]  /*04d0*/  IMAD.MOV.U32 R118, RZ, RZ, -0x800000 ;  /* 0xff800000ff767424 */ /* 0x000fe200078e00ff */
[----:B------:R-:W-:Y:S01]  /*04e0*/  LOP3.LUT R8, R8, 0x30, R7, 0xf8, !PT ;  /* 0x0000003008087812 */ /* 0x000fe200078ef807 */
[----:B------:R-:W-:Y:S01]  /*04f0*/  IMAD R7, R6, UR4, RZ ;  /* 0x0000000406077c24 */ /* 0x000fe2000f8e02ff */
[----:B------:R-:W-:Y:S01]  /*0500*/  LOP3.LUT R13, R10, R9, RZ, 0x3c, !PT ;  /* 0x000000090a0d7212 */ /* 0x000fe200078e3cff */
[----:B------:R-:W-:Y:S01]  /*0510*/  ULDC.64 UR4, c[0x0][0x218] ;  /* 0x0000860000047ab9 */ /* 0x000fe20000000a00 */
[----:B------:R-:W-:Y:S01]  /*0520*/  LOP3.LUT R110, R8, R11, RZ, 0xfc, !PT ;  /* 0x0000000b086e7212 */ /* 0x000fe200078efcff */
[----:B------:R-:W2:Y:S01]  /*0530*/  LDC R31, c[0x0][0x268] ;  /* 0x00009a00ff1f7b82 */ /* 0x000ea20000000800 */
[C---:B------:R-:W-:Y:S01]  /*0540*/  IMAD.SHL.U32 R9, R7.reuse, 0x2, RZ ;  /* 0x0000000207097824 */ /* 0x040fe200078e00ff */
[----:B------:R-:W-:Y:S01]  /*0550*/  LOP3.LUT R8, R0, 0x7f, RZ, 0xc0, !PT ;  /* 0x0000007f00087812 */ /* 0x000fe200078ec0ff */
[----:B------:R-:W-:Y:S01]  /*0560*/  IMAD.HI R7, R7, 0x2, RZ ;  /* 0x0000000207077827 */ /* 0x000fe200078e02ff */
[----:B------:R-:W-:-:S02]  /*0570*/  SHF.R.U32.HI R10, RZ, 0x7, R0 ;  /* 0x00000007ff0a7819 */ /* 0x000fc40000011600 */
[----:B------:R-:W-:Y:S02]  /*0580*/  CS2R R88, SRZ ;  /* 0x0000000000587805 */ /* 0x000fe4000001ff00 */
[----:B------:R-:W-:Y:S01]  /*0590*/  LOP3.LUT R114, R0, 0x40, RZ, 0xc0, !PT ;  /* 0x0000004000727812 */ /* 0x000fe200078ec0ff */
[----:B------:R-:W-:Y:S01]  /*05a0*/  IMAD.MOV.U32 R117, RZ, RZ, RZ ;  /* 0x000000ffff757224 */ /* 0x000fe200078e00ff */
[----:B------:R-:W-:Y:S01]  /*05b0*/  SHF.R.S32.HI R30, RZ, 0x6, R0 ;  /* 0x00000006ff1e7819 */ /* 0x000fe20000011400 */
[----:B0-----:R-:W-:Y:S01]  /*05c0*/  IMAD R2, R2, UR16, RZ ;  /* 0x0000001002027c24 */ /* 0x001fe2000f8e02ff */
[----:B------:R-:W-:Y:S01]  /*05d0*/  CS2R R90, SRZ ;  /* 0x00000000005a7805 */ /* 0x000fe2000001ff00 */
[----:B------:R-:W-:Y:S01]  /*05e0*/  IMAD R114, R114, 0x20, R13 ;  /* 0x0000002072727824 */ /* 0x000fe200078e020d */
[----:B------:R-:W-:Y:S01]  /*05f0*/  LOP3.LUT R113, R110, 0x8, RZ, 0xfc, !PT ;  /* 0x000000086e717812 */ /* 0x000fe200078efcff */
[C---:B------:R-:W-:Y:S01]  /*0600*/  IMAD.SHL.U32 R6, R2.reuse, 0x2, RZ ;  /* 0x0000000202067824 */ /* 0x040fe200078e00ff */
[----:B------:R-:W-:Y:S01]  /*0610*/  UMOV UR10, 0xffffff80 ;  /* 0xffffff80000a7882 */ /* 0x000fe20000000000 */
[----:B------:R-:W-:Y:S01]  /*0620*/  IMAD.HI R2, R2, 0x2, RZ ;  /* 0x0000000202027827 */ /* 0x000fe200078e02ff */
[----:B------:R-:W-:Y:S01]  /*0630*/  LOP3.LUT R112, R114, 0x20, RZ, 0x3c, !PT ;  /* 0x0000002072707812 */ /* 0x000fe200078e3cff */
[----:B------:R-:W-:Y:S01]  /*0640*/  UMOV UR11, 0x3fffffef ;  /* 0x3fffffef000b7882 */ /* 0x000fe20000000000 */
[----:B------:R-:W-:Y:S01]  /*0650*/  IADD3 R21, P0, P1, R9, UR4, R6 ;  /* 0x0000000409157c10 */ /* 0x000fe2000f91e006 */
[----:B-1----:R-:W-:Y:S01]  /*0660*/  IMAD R4, R4, UR16, RZ ;  /* 0x0000001004047c24 */ /* 0x002fe2000f8e02ff */
[----:B------:R-:W-:Y:S01]  /*0670*/  SHF.R.U32.HI R6, RZ, 0x4, R0 ;  /* 0x00000004ff067819 */ /* 0x000fe20000011600 */
[----:B------:R-:W-:Y:S01]  /*0680*/  IMAD R9, R8, R5, RZ ;  /* 0x0000000508097224 */ /* 0x000fe200078e02ff */
[----:B------:R-:W-:Y:S01]  /*0690*/  IADD3.X R29, R7, UR5, R2, P0, P1 ;  /* 0x00000005071d7c10 */ /* 0x000fe200087e2402 */
[----:B------:R-:W-:Y:S01]  /*06a0*/  IMAD.SHL.U32 R2, R4, 0x2, RZ ;  /* 0x0000000204027824 */ /* 0x000fe200078e00ff */
[----:B------:R-:W-:Y:S01]  /*06b0*/  ULDC.64 UR4, c[0x0][0x220] ;  /* 0x0000880000047ab9 */ /* 0x000fe20000000a00 */
[----:B------:R-:W-:Y:S01]  /*06c0*/  IMAD.SHL.U32 R7, R9, 0x2, RZ ;  /* 0x0000000209077824 */ /* 0x000fe200078e00ff */
[----:B------:R-:W-:Y:S01]  /*06d0*/  SGXT.U32 R6, R6, 0x4 ;  /* 0x000000040606781a */ /* 0x000fe20000000000 */
[----:B------:R-:W-:Y:S01]  /*06e0*/  IMAD.HI R23, R4, 0x2, RZ ;  /* 0x0000000204177827 */ /* 0x000fe200078e02ff */
[----:B------:R-:W-:Y:S01]  /*06f0*/  LEA.HI R8, R0, 0x30, RZ, 0x1c ;  /* 0x0000003000087811 */ /* 0x000fe200078fe0ff */
[----:B------:R-:W-:Y:S01]  /*0700*/  UMOV UR6, URZ ;  /* 0x0000003f00067c82 */ /* 0x000fe20008000000 */
[----:B------:R-:W-:Y:S01]  /*0710*/  IADD3 R105, P0, P1, R7, UR4, R2 ;  /* 0x0000000407697c10 */ /* 0x000fe2000f91e002 */
[-C--:B------:R-:W-:Y:S01]  /*0720*/  IMAD R14, R6, R3.reuse, RZ ;  /* 0x00000003060e7224 */ /* 0x080fe200078e02ff */
[----:B------:R-:W-:Y:S01]  /*0730*/  SGXT.U32 R2, R10, 0x1 ;  /* 0x000000010a02781a */ /* 0x000fe20000000000 */
[----:B------:R-:W-:Y:S01]  /*0740*/  IMAD R11, R8, R3, RZ ;  /* 0x00000003080b7224 */ /* 0x000fe200078e02ff */
[----:B------:R-:W-:Y:S01]  /*0750*/  LEA.HI R10, R0, 0x70, RZ, 0x1c ;  /* 0x00000070000a7811 */ /* 0x000fe200078fe0ff */
[----:B------:R-:W-:Y:S01]  /*0760*/  IMAD.HI R26, R9, 0x2, RZ ;  /* 0x00000002091a7827 */ /* 0x000fe200078e02ff */
[----:B------:R-:W-:Y:S01]  /*0770*/  LEA R6, P2, R14, R21, 0x1 ;  /* 0x000000150e067211 */ /* 0x000fe200078408ff */
[----:B------:R-:W-:-:S02]  /*0780*/  USHF.R.U32.HI UR4, URZ, 0x4, UR17 ;  /* 0x000000043f047899 */ /* 0x000fc40008011611 */
[----:B--2---:R-:W-:Y:S01]  /*0790*/  IMAD R25, R2, R31, RZ ;  /* 0x0000001f02197224 */ /* 0x004fe200078e02ff */
[----:B------:R-:W-:Y:S01]  /*07a0*/  LEA.HI.X.SX32 R7, R14, R29, 0x1, P2 ;  /* 0x0000001d0e077211 */ /* 0x000fe200010f0eff */
[----:B------:R-:W-:Y:S01]  /*07b0*/  IMAD R2, R3, 0x10, R14 ;  /* 0x0000001003027824 */ /* 0x000fe200078e020e */
[----:B------:R-:W-:Y:S01]  /*07c0*/  USGXT.U32 UR4, UR4, 0xe ;  /* 0x0000000e0404789a */ /* 0x000fe20008000000 */
[----:B------:R-:W-:Y:S01]  /*07d0*/  IMAD R13, R10, R3, RZ ;  /* 0x000000030a0d7224 */ /* 0x000fe200078e02ff */
[-C--:B------:R-:W-:Y:S01]  /*07e0*/  LEA R10, P4, R11, R21.reuse, 0x1 ;  /* 0x000000150b0a7211 */ /* 0x080fe200078808ff */
[----:B------:R-:W-:Y:S01]  /*07f0*/  IMAD R4, R3, 0x10, R2 ;  /* 0x0000001003047824 */ /* 0x000fe200078e0202 */
[CC--:B------:R-:W-:Y:S01]  /*0800*/  LEA R8, P3, R2.reuse, R21.reuse, 0x1 ;  /* 0x0000001502087211 */ /* 0x0c0fe200078608ff */
[----:B------:R-:W-:Y:S01]  /*0810*/  IMAD R27, R31, 0x2, R25 ;  /* 0x000000021f1b7824 */ /* 0x000fe200078e0219 */
[----:B------:R-:W-:Y:S01]  /*0820*/  LEA R12, P5, R13, R21, 0x1 ;  /* 0x000000150d0c7211 */ /* 0x000fe200078a08ff */
[----:B------:R-:W-:Y:S01]  /*0830*/  IMAD R22, R3, 0x20, R4 ;  /* 0x0000002003167824 */ /* 0x000fe200078e0204 */
[-C--:B------:R-:W-:Y:S01]  /*0840*/  LEA.HI.X.SX32 R9, R2, R29.reuse, 0x1, P3 ;  /* 0x0000001d02097211 */ /* 0x080fe200018f0eff */
[----:B------:R-:W-:Y:S01]  /*0850*/  IMAD R28, R31, 0x2, R27 ;  /* 0x000000021f1c7824 */ /* 0x000fe200078e021b */
[-C--:B------:R-:W-:Y:S01]  /*0860*/  LEA.HI.X.SX32 R13, R13, R29.reuse, 0x1, P5 ;  /* 0x0000001d0d0d7211 */ /* 0x080fe200028f0eff */
[----:B------:R-:W-:Y:S01]  /*0870*/  IMAD R24, R3, 0x10, R22 ;  /* 0x0000001003187824 */ /* 0x000fe200078e0216 */
[----:B------:R-:W-:Y:S01]  /*0880*/  LEA.HI.X.SX32 R11, R11, R29, 0x1, P4 ;  /* 0x0000001d0b0b7211 */ /* 0x000fe200020f0eff */
[----:B------:R-:W-:Y:S01]  /*0890*/  IMAD.MOV.U32 R111, RZ, RZ, RZ ;  /* 0x000000ffff6f7224 */ /* 0x000fe200078e00ff */
[-C--:B------:R-:W-:Y:S01]  /*08a0*/  LEA R14, P2, R4, R21.reuse, 0x1 ;  /* 0x00000015040e7211 */ /* 0x080fe200078408ff */
[----:B------:R-:W-:Y:S01]  /*08b0*/  IMAD R2, R3, 0x10, R24 ;  /* 0x0000001003027824 */ /* 0x000fe200078e0218 */
[-C--:B------:R-:W-:Y:S01]  /*08c0*/  LEA R16, P3, R22, R21.reuse, 0x1 ;  /* 0x0000001516107211 */ /* 0x080fe200078608ff */
[----:B------:R-:W-:Y:S01]  /*08d0*/  IMAD.MOV.U32 R121, RZ, RZ, -0x800000 ;  /* 0xff800000ff797424 */ /* 0x000fe200078e00ff */
[-C--:B------:R-:W-:Y:S01]  /*08e0*/  LEA R18, P4, R24, R21.reuse, 0x1 ;  /* 0x0000001518127211 */ /* 0x080fe200078808ff */
[----:B------:R-:W-:Y:S01]  /*08f0*/  IMAD.MOV.U32 R120, RZ, RZ, 0x3f800000 ;  /* 0x3f800000ff787424 */ /* 0x000fe200078e00ff */
[----:B------:R-:W-:Y:S01]  /*0900*/  LEA R20, P5, R2, R21, 0x1 ;  /* 0x0000001502147211 */ /* 0x000fe200078a08ff */
[----:B------:R-:W-:Y:S01]  /*0910*/  ULDC UR21, c[0x0][0x238] ;  /* 0x00008e0000157ab9 */ /* 0x000fe20000000800 */
[-C--:B------:R-:W-:Y:S01]  /*0920*/  LEA.HI.X.SX32 R15, R4, R29.reuse, 0x1, P2 ;  /* 0x0000001d040f7211 */ /* 0x080fe200010f0eff */
[----:B------:R-:W-:Y:S01]  /*0930*/  UMOV UR13, 0x40000040 ;  /* 0x40000040000d7882 */ /* 0x000fe20000000000 */
[-C--:B------:R-:W-:Y:S01]  /*0940*/  LEA.HI.X.SX32 R21, R2, R29.reuse, 0x1, P5 ;  /* 0x0000001d02157211 */ /* 0x080fe200028f0eff */
[----:B------:R-:W-:Y:S01]  /*0950*/  IMAD R2, R31, 0x2, R28 ;  /* 0x000000021f027824 */ /* 0x000fe200078e021c */
[----:B------:R-:W-:-:S02]  /*0960*/  LEA.HI.X.SX32 R17, R22, R29, 0x1, P3 ;  /* 0x0000001d16117211 */ /* 0x000fc400018f0eff */
[----:B------:R-:W-:Y:S01]  /*0970*/  LEA.HI.X.SX32 R19, R24, R29, 0x1, P4 ;  /* 0x0000001d18137211 */ /* 0x000fe200020f0eff */
[C---:B------:R-:W-:Y:S01]  /*0980*/  IMAD R4, R31.reuse, 0x2, R2 ;  /* 0x000000021f047824 */ /* 0x040fe200078e0202 */
[----:B------:R-:W-:Y:S01]  /*0990*/  IADD3.X R29, R26, UR5, R23, P0, P1 ;  /* 0x000000051a1d7c10 */ /* 0x000fe200087e2417 */
[----:B------:R-:W-:Y:S01]  /*09a0*/  UIADD3 UR5, UR17, 0x1000, URZ ;  /* 0x0000100011057890 */ /* 0x000fe2000fffe03f */
[----:B------:R-:W-:Y:S01]  /*09b0*/  SGXT R23, R30, 0x1 ;  /* 0x000000011e17781a */ /* 0x000fe20000000200 */
[----:B------:R-:W-:Y:S01]  /*09c0*/  IMAD R24, R31, 0x2, R4 ;  /* 0x000000021f187824 */ /* 0x000fe200078e0204 */
[----:B------:R-:W-:Y:S01]  /*09d0*/  LEA R22, P0, R25, R105, 0x1 ;  /* 0x0000006919167211 */ /* 0x000fe200078008ff */
[----:B------:R-:W-:Y:S01]  /*09e0*/  USHF.R.U32.HI UR5, URZ, 0x4, UR5 ;  /* 0x000000043f057899 */ /* 0x000fe20008011605 */
[----:B------:R-:W-:Y:S02]  /*09f0*/  LOP3.LUT R115, R23, 0x90, RZ, 0xc0, !PT ;  /* 0x0000009017737812 */ /* 0x000fe400078ec0ff */
[----:B------:R-:W-:Y:S01]  /*0a00*/  LEA.HI.X.SX32 R23, R25, R29, 0x1, P0 ;  /* 0x0000001d19177211 */ /* 0x000fe200000f0eff */
[----:B------:R-:W-:Y:S01]  /*0a10*/  IMAD R25, R31, 0x2, R24 ;  /* 0x000000021f197824 */ /* 0x000fe200078e0218 */
[-C--:B------:R-:W-:Y:S01]  /*0a20*/  LEA R96, P2, R2, R105.reuse, 0x1 ;  /* 0x0000006902607211 */ /* 0x080fe200078408ff */
[----:B------:R-:W-:Y:S01]  /*0a30*/  USGXT.U32 UR12, UR5, 0xe ;  /* 0x0000000e050c789a */ /* 0x000fe20008000000 */
[----:B------:R-:W-:-:S02]  /*0a40*/  LEA R94, P0, R28, R105, 0x1 ;  /* 0x000000691c5e7211 */ /* 0x000fc400078008ff */
[----:B------:R-:W-:Y:S01]  /*0a50*/  LEA.HI.X.SX32 R97, R2, R29, 0x1, P2 ;  /* 0x0000001d02617211 */ /* 0x000fe200010f0eff */
[----:B------:R-:W-:Y:S01]  /*0a60*/  IMAD R2, R31, 0x2, R25 ;  /* 0x000000021f027824 */ /* 0x000fe200078e0219 */
[C---:B------:R-:W-:Y:S01]  /*0a70*/  LEA R92, P1, R27.reuse, R105, 0x1 ;  /* 0x000000691b5c7211 */ /* 0x040fe200078208ff */
[----:B------:R-:W-:Y:S01]  /*0a80*/  UMOV UR5, URZ ;  /* 0x0000003f00057c82 */ /* 0x000fe20008000000 */
[-C--:B------:R-:W-:Y:S01]  /*0a90*/  LEA.HI.X.SX32 R95, R28, R29.reuse, 0x1, P0 ;  /* 0x0000001d1c5f7211 */ /* 0x080fe200000f0eff */
[----:B------:R-:W-:Y:S01]  /*0aa0*/  UIADD3.64 UR10, UR4, -UR10, URZ ;  /* 0x8000000a040a7297 */ /* 0x000fe2000fffe03f */
[----:B------:R-:W-:Y:S02]  /*0ab0*/  LEA.HI.X.SX32 R93, R27, R29, 0x1, P1 ;  /* 0x0000001d1b5d7211 */ /* 0x000fe400008f0eff */
[-C--:B------:R-:W-:Y:S02]  /*0ac0*/  LEA R98, P0, R4, R105.reuse, 0x1 ;  /* 0x0000006904627211 */ /* 0x080fe400078008ff */
[----:B------:R-:W-:-:S02]  /*0ad0*/  LEA R104, P3, R2, R105, 0x1 ;  /* 0x0000006902687211 */ /* 0x000fc400078608ff */
[-C--:B------:R-:W-:Y:S02]  /*0ae0*/  LEA R100, P1, R24, R105.reuse, 0x1 ;  /* 0x0000006918647211 */ /* 0x080fe400078208ff */
[----:B------:R-:W-:Y:S02]  /*0af0*/  LEA R102, P2, R25, R105, 0x1 ;  /* 0x0000006919667211 */ /* 0x000fe400078408ff */
[-C--:B------:R-:W-:Y:S02]  /*0b00*/  LEA.HI.X.SX32 R99, R4, R29.reuse, 0x1, P0 ;  /* 0x0000001d04637211 */ /* 0x080fe400000f0eff */
[-C--:B------:R-:W-:Y:S02]  /*0b10*/  LEA.HI.X.SX32 R105, R2, R29.reuse, 0x1, P3 ;  /* 0x0000001d02697211 */ /* 0x080fe400018f0eff */
[----:B------:R-:W-:Y:S02]  /*0b20*/  LOP3.LUT R115, R115, 0x17e, R116, 0x78, !PT ;  /* 0x0000017e73737812 */ /* 0x000fe400078e7874 */
[----:B------:R-:W-:-:S02]  /*0b30*/  LEA.HI.X.SX32 R101, R24, R29, 0x1, P1 ;  /* 0x0000001d18657211 */ /* 0x000fc400008f0eff */
[----:B------:R-:W-:Y:S02]  /*0b40*/  LEA.HI.X.SX32 R103, R25, R29, 0x1, P2 ;  /* 0x0000001d19677211 */ /* 0x000fe400010f0eff */
[----:B------:R-:W-:Y:S02]  /*0b50*/  LOP3.LUT R116, R116, 0x6, RZ, 0xc0, !PT ;  /* 0x0000000674747812 */ /* 0x000fe400078ec0ff */
[C---:B------:R-:W-:Y:S02]  /*0b60*/  LOP3.LUT R4, R114.reuse, 0x40, RZ, 0x3c, !PT ;  /* 0x0000004072047812 */ /* 0x040fe400078e3cff */
[----:B------:R-:W-:-:S07]  /*0b70*/  LOP3.LUT R2, R114, 0x60, RZ, 0x3c, !PT ;  /* 0x0000006072027812 */ /* 0x000fce00078e3cff */
.L_x_1:
[----:B------:R-:W-:-:S04]  /*0b80*/  IMAD.WIDE R24, R117, 0x2, R6 ;  /* 0x0000000275187825 */ /* 0x000fc800078e0206 */
[C---:B------:R-:W-:Y:S02]  /*0b90*/  IMAD.WIDE R26, R117.reuse, 0x2, R8 ;  /* 0x00000002751a7825 */ /* 0x040fe400078e0208 */
[----:B------:R0:W2:Y:S02]  /*0ba0*/  LDG.E.U16 R24, desc[UR18][R24.64] ;  /* 0x0000001218187981 */ /* 0x0000a4000c1e1500 */
[C---:B------:R-:W-:Y:S02]  /*0bb0*/  IMAD.WIDE R28, R117.reuse, 0x2, R14 ;  /* 0x00000002751c7825 */ /* 0x040fe400078e020e */
[----:B------:R1:W3:Y:S02]  /*0bc0*/  LDG.E.U16 R122, desc[UR18][R26.64] ;  /* 0x000000121a7a7981 */ /* 0x0002e4000c1e1500 */
[C---:B------:R-:W-:Y:S02]  /*0bd0*/  IMAD.WIDE R30, R117.reuse, 0x2, R10 ;  /* 0x00000002751e7825 */ /* 0x040fe400078e020a */
[----:B------:R-:W4:Y:S02]  /*0be0*/  LDG.E.U16 R124, desc[UR18][R28.64] ;  /* 0x000000121c7c7981 */ /* 0x000f24000c1e1500 */
[----:B------:R-:W-:-:S02]  /*0bf0*/  IMAD.WIDE R32, R117, 0x2, R16 ;  /* 0x0000000275207825 */ /* 0x000fc400078e0210 */
[----:B------:R-:W5:Y:S02]  /*0c00*/  LDG.E.U16 R126, desc[UR18][R30.64] ;  /* 0x000000121e7e7981 */ /* 0x000f64000c1e1500 */
[C---:B------:R-:W-:Y:S02]  /*0c10*/  IMAD.WIDE R34, R117.reuse, 0x2, R18 ;  /* 0x0000000275227825 */ /* 0x040fe400078e0212 */
[----:B------:R-:W5:Y:S02]  /*0c20*/  LDG.E.U16 R128, desc[UR18][R32.64] ;  /* 0x0000001220807981 */ /* 0x000f64000c1e1500 */
[C---:B------:R-:W-:Y:S02]  /*0c30*/  IMAD.WIDE R36, R117.reuse, 0x2, R20 ;  /* 0x0000000275247825 */ /* 0x040fe400078e0214 */
[----:B------:R-:W5:Y:S02]  /*0c40*/  LDG.E.U16 R130, desc[UR18][R34.64] ;  /* 0x0000001222827981 */ /* 0x000f64000c1e1500 */
[----:B------:R-:W-:-:S02]  /*0c50*/  IMAD.WIDE R38, R117, 0x2, R12 ;  /* 0x0000000275267825 */ /* 0x000fc400078e020c */
[----:B------:R-:W5:Y:S04]  /*0c60*/  LDG.E.U16 R132, desc[UR18][R36.64] ;  /* 0x0000001224847981 */ /* 0x000f68000c1e1500 */
[----:B------:R-:W5:Y:S01]  /*0c70*/  LDG.E.U16 R134, desc[UR18][R38.64] ;  /* 0x0000001226867981 */ /* 0x000f62000c1e1500 */
[----:B------:R-:W-:Y:S01]  /*0c80*/  BAR.SYNC.DEFER_BLOCKING 0x0 ;  /* 0x0000000000007b1d */ /* 0x000fe20000010000 */
[----:B------:R-:W-:-:S05]  /*0c90*/  VIADD R125, R116, UR6 ;  /* 0x00000006747d7c36 */ /* 0x000fca0008000000 */
[C---:B0-----:R-:W-:Y:S02]  /*0ca0*/  LOP3.LUT R25, R125.reuse, 0x70, RZ, 0xfc, !PT ;  /* 0x000000707d197812 */ /* 0x041fe400078efcff */
[----:B-1----:R-:W-:Y:S02]  /*0cb0*/  LOP3.LUT R26, R125, 0x71, RZ, 0xfc, !PT ;  /* 0x000000717d1a7812 */ /* 0x002fe400078efcff */
[CC--:B------:R-:W-:Y:S02]  /*0cc0*/  ISETP.GE.AND P2, PT, R110.reuse, R25.reuse, PT ;  /* 0x000000196e00720c */ /* 0x0c0fe40003f46270 */
[C---:B------:R-:W-:Y:S02]  /*0cd0*/  ISETP.GE.AND P3, PT, R113.reuse, R25, PT ;  /* 0x000000197100720c */ /* 0x040fe40003f66270 */
[-C--:B------:R-:W-:Y:S02]  /*0ce0*/  ISETP.GE.AND P4, PT, R110, R26.reuse, PT ;  /* 0x0000001a6e00720c */ /* 0x080fe40003f86270 */
[----:B------:R-:W-:Y:S01]  /*0cf0*/  ISETP.GE.AND P5, PT, R113, R26, PT ;  /* 0x0000001a7100720c */ /* 0x000fe20003fa6270 */
[----:B------:R-:W-:Y:S01]  /*0d00*/  UMOV UR14, UR4 ;  /* 0x00000004000e7c82 */ /* 0x000fe20008000000 */
[----:B------:R-:W-:Y:S01]  /*0d10*/  UMOV UR15, 0xc0000010 ;  /* 0xc0000010000f7882 */ /* 0x000fe20000000000 */
[----:B------:R-:W-:Y:S01]  /*0d20*/  UMOV UR8, UR12 ;  /* 0x0000000c00087c82 */ /* 0x000fe20008000000 */
[----:B------:R-:W-:Y:S01]  /*0d30*/  UMOV UR9, UR13 ;  /* 0x0000000d00097c82 */ /* 0x000fe20008000000 */
[----:B------:R-:W-:-:S04]  /*0d40*/  LOP3.LUT R123, R125, 0x79, RZ, 0xfc, !PT ;  /* 0x000000797d7b7812 */ /* 0x000fc800078efcff */
[CC--:B------:R-:W-:Y:S02]  /*0d50*/  ISETP.GE.AND P6, PT, R110.reuse, R123.reuse, PT ;  /* 0x0000007b6e00720c */ /* 0x0c0fe40003fc6270 */
[----:B------:R-:W-:Y:S02]  /*0d60*/  ISETP.GE.AND P0, PT, R113, R123, PT ;  /* 0x0000007b7100720c */ /* 0x000fe40003f06270 */
[C---:B------:R-:W-:Y:S02]  /*0d70*/  LOP3.LUT R123, R125.reuse, 0x60, RZ, 0xfc, !PT ;  /* 0x000000607d7b7812 */ /* 0x040fe400078efcff */
[----:B------:R-:W-:Y:S02]  /*0d80*/  SEL R133, RZ, 0x7fff8, P2 ;  /* 0x0007fff8ff857807 */ /* 0x000fe40001000000 */
[----:B------:R-:W-:Y:S02]  /*0d90*/  SEL R135, RZ, 0x1fffe, P3 ;  /* 0x0001fffeff877807 */ /* 0x000fe40001800000 */
[----:B------:R-:W-:Y:S01]  /*0da0*/  ISETP.GE.AND P3, PT, R110, R123, PT ;  /* 0x0000007b6e00720c */ /* 0x000fe20003f66270 */
[----:B------:R-:W-:-:S02]  /*0db0*/  VIADD R136, R125, 0x19 ;  /* 0x000000197d887836 */ /* 0x000fc40000000000 */
[C---:B------:R-:W-:Y:S02]  /*0dc0*/  VIADD R137, R125.reuse, 0x20 ;  /* 0x000000207d897836 */ /* 0x040fe40000000000 */
[----:B------:R-:W-:Y:S01]  /*0dd0*/  VIADD R138, R125, 0x21 ;  /* 0x000000217d8a7836 */ /* 0x000fe20000000000 */
[----:B--2---:R0:W-:Y:S04]  /*0de0*/  STS.U16 [R115+UR17], R24 ;  /* 0x0000001873007988 */ /* 0x0041e80008000411 */
[----:B---3--:R1:W-:Y:S04]  /*0df0*/  STS.U16 [R115+UR17+0x200], R122 ;  /* 0x0002007a73007988 */ /* 0x0083e80008000411 */
[----:B----4-:R-:W-:Y:S04]  /*0e00*/  STS.U16 [R115+UR17+0x400], R124 ;  /* 0x0004007c73007988 */ /* 0x010fe80008000411 */
[----:B-----5:R-:W-:Y:S04]  /*0e10*/  STS.U16 [R115+UR17+0x600], R126 ;  /* 0x0006007e73007988 */ /* 0x020fe80008000411 */
[----:B------:R-:W-:Y:S04]  /*0e20*/  STS.U16 [R115+UR17+0x800], R128 ;  /* 0x0008008073007988 */ /* 0x000fe80008000411 */
[----:B------:R2:W-:Y:S04]  /*0e30*/  STS.U16 [R115+UR17+0xa00], R130 ;  /* 0x000a008273007988 */ /* 0x0005e80008000411 */
[----:B------:R3:W-:Y:S04]  /*0e40*/  STS.U16 [R115+UR17+0xc00], R132 ;  /* 0x000c008473007988 */ /* 0x0007e80008000411 */
[----:B------:R4:W-:Y:S01]  /*0e50*/  STS.U16 [R115+UR17+0xe00], R134 ;  /* 0x000e008673007988 */ /* 0x0009e20008000411 */
[----:B------:R5:W-:Y:S06]  /*0e60*/  MEMBAR.ALL.CTA ;  /* 0x0000000000007992 */ /* 0x000bec0000008000 */
[----:B-----5:R-:W5:Y:S02]  /*0e70*/  FENCE.VIEW.ASYNC.S ;  /* 0x00000000000073c6 */ /* 0x020f640000000000 */
[----:B-----5:R-:W-:Y:S06]  /*0e80*/  BAR.SYNC.DEFER_BLOCKING 0x0 ;  /* 0x0000000000007b1d */ /* 0x020fec0000010000 */
[----:B0-----:R-:W-:-:S06]  /*0e90*/  WARPGROUP.ARRIVE ;  /* 0x00000000000079c5 */ /* 0x001fcc0000000000 */
[----:B------:R-:W-:Y:S04]  /*0ea0*/  HGMMA.64x64x16.F32.BF16 R56, gdesc[UR12].tnspA, RZ, !UPT ;  /* 0x20e000000c3879f0 */ /* 0x000fe8000c7018ff */
[----:B------:R-:W-:Y:S01]  /*0eb0*/  HGMMA.64x64x16.F32.BF16 R24, gdesc[UR8].tnspA, RZ, !UPT, gsb0 ;  /* 0x20e00000081879f0 */ /* 0x000fe2000c0018ff */
[----:B-1----:R-:W-:Y:S02]  /*0ec0*/  LOP3.LUT R122, R125, 0x78, RZ, 0xfc, !PT ;  /* 0x000000787d7a7812 */ /* 0x002fe400078efcff */
[----:B--2---:R-:W-:Y:S02]  /*0ed0*/  SEL R130, RZ, 0x4, P4 ;  /* 0x00000004ff827807 */ /* 0x004fe40002000000 */
[C---:B------:R-:W-:Y:S02]  /*0ee0*/  ISETP.GE.AND P2, PT, R113.reuse, R122, PT ;  /* 0x0000007a7100720c */ /* 0x040fe40003f46270 */
[----:B------:R-:W-:-:S02]  /*0ef0*/  ISETP.GE.AND P4, PT, R113, R123, PT ;  /* 0x0000007b7100720c */ /* 0x000fc40003f86270 */
[C---:B------:R-:W-:Y:S02]  /*0f00*/  LOP3.LUT R124, R125.reuse, 0x69, RZ, 0xfc, !PT ;  /* 0x000000697d7c7812 */ /* 0x040fe400078efcff */
[C---:B------:R-:W-:Y:S02]  /*0f10*/  LOP3.LUT R123, R125.reuse, 0x68, RZ, 0xfc, !PT ;  /* 0x000000687d7b7812 */ /* 0x040fe400078efcff */
[----:B------:R-:W-:Y:S02]  /*0f20*/  ISETP.GE.AND P1, PT, R110, R122, PT ;  /* 0x0000007a6e00720c */ /* 0x000fe40003f26270 */
[----:B------:R-:W-:Y:S02]  /*0f30*/  LOP3.LUT R122, R125, 0x61, RZ, 0xfc, !PT ;  /* 0x000000617d7a7812 */ /* 0x000fe400078efcff */
[----:B------:R-:W-:Y:S02]  /*0f40*/  SEL R126, RZ, 0x4, P6 ;  /* 0x00000004ff7e7807 */ /* 0x000fe40003000000 */
[----:B------:R-:W-:-:S02]  /*0f50*/  SEL R129, RZ, 0x1fffe, P2 ;  /* 0x0001fffeff817807 */ /* 0x000fc40001000000 */
[C---:B------:R-:W-:Y:S02]  /*0f60*/  ISETP.GE.AND P6, PT, R113.reuse, R124, PT ;  /* 0x0000007c7100720c */ /* 0x040fe40003fc6270 */
[C---:B------:R-:W-:Y:S02]  /*0f70*/  ISETP.GE.AND P2, PT, R113.reuse, R123, PT ;  /* 0x0000007b7100720c */ /* 0x040fe40003f46270 */
[----:B------:R-:W-:Y:S02]  /*0f80*/  SEL R128, RZ, 0x1, P5 ;  /* 0x00000001ff807807 */ /* 0x000fe40002800000 */
[----:B------:R-:W-:Y:S02]  /*0f90*/  SEL R131, RZ, 0x7fff8, P1 ;  /* 0x0007fff8ff837807 */ /* 0x000fe40000800000 */
[-C--:B------:R-:W-:Y:S02]  /*0fa0*/  ISETP.GE.AND P5, PT, R110, R122.reuse, PT ;  /* 0x0000007a6e00720c */ /* 0x080fe40003fa6270 */
[----:B------:R-:W-:-:S02]  /*0fb0*/  ISETP.GE.AND P1, PT, R113, R122, PT ;  /* 0x0000007a7100720c */ /* 0x000fc40003f26270 */
[----:B------:R-:W-:Y:S02]  /*0fc0*/  SEL R122, RZ, 0x1, P6 ;  /* 0x00000001ff7a7807 */ /* 0x000fe40003000000 */
[----:B------:R-:W-:Y:S02]  /*0fd0*/  SEL R127, RZ, 0x1fffe, P2 ;  /* 0x0001fffeff7f7807 */ /* 0x000fe40001000000 */
[----:B------:R-:W-:Y:S02]  /*0fe0*/  ISETP.GE.AND P6, PT, R110, R124, PT ;  /* 0x0000007c6e00720c */ /* 0x000fe40003fc6270 */
[----:B------:R-:W-:Y:S01]  /*0ff0*/  SEL R124, RZ, 0x1, P0 ;  /* 0x00000001ff7c7807 */ /* 0x000fe20000000000 */
[----:B------:R-:W-:Y:S01]  /*1000*/  IMAD.IADD R127, R122, 0x1, R127 ;  /* 0x000000017a7f7824 */ /* 0x000fe200078e027f */
[----:B------:R-:W-:Y:S01]  /*1010*/  ISETP.GE.AND P2, PT, R110, R123, PT ;  /* 0x0000007b6e00720c */ /* 0x000fe20003f46270 */
[----:B------:R-:W-:Y:S02]  /*1020*/  IMAD.IADD R135, R128, 0x1, R135 ;  /* 0x0000000180877824 */ /* 0x000fe400078e0287 */
[----:B------:R-:W-:Y:S01]  /*1030*/  IMAD.IADD R128, R124, 0x1, R129 ;  /* 0x000000017c807824 */ /* 0x000fe200078e0281 */
[----:B------:R-:W-:-:S02]  /*1040*/  SEL R129, RZ, 0x1fffe, P4 ;  /* 0x0001fffeff817807 */ /* 0x000fc40002000000 */
[----:B------:R-:W-:Y:S02]  /*1050*/  SEL R124, RZ, 0x1, P1 ;  /* 0x00000001ff7c7807 */ /* 0x000fe40000800000 */
[----:B------:R-:W-:Y:S02]  /*1060*/  SEL R122, RZ, 0x4, P6 ;  /* 0x00000004ff7a7807 */ /* 0x000fe40003000000 */
[----:B------:R-:W-:Y:S02]  /*1070*/  SEL R123, RZ, 0x7fff8, P2 ;  /* 0x0007fff8ff7b7807 */ /* 0x000fe40001000000 */
[----:B------:R-:W-:Y:S02]  /*1080*/  LOP3.LUT R127, R127, 0x3, RZ, 0xc0, !PT ;  /* 0x000000037f7f7812 */ /* 0x000fe400078ec0ff */
[----:B------:R-:W-:Y:S01]  /*1090*/  LOP3.LUT R128, R128, 0x3, RZ, 0xc0, !PT ;  /* 0x0000000380807812 */ /* 0x000fe200078ec0ff */
[----:B------:R-:W-:Y:S01]  /*10a0*/  IMAD.IADD R129, R124, 0x1, R129 ;  /* 0x000000017c817824 */ /* 0x000fe200078e0281 */
[----:B------:R-:W-:-:S02]  /*10b0*/  IADD3 R122, R127, R123, R122 ;  /* 0x0000007b7f7a7210 */ /* 0x000fc40007ffe07a */
[----:B------:R-:W-:Y:S02]  /*10c0*/  LOP3.LUT R135, R135, 0x3, RZ, 0xc0, !PT ;  /* 0x0000000387877812 */ /* 0x000fe400078ec0ff */
[----:B------:R-:W-:Y:S01]  /*10d0*/  IADD3 R126, R128, R131, R126 ;  /* 0x00000083807e7210 */ /* 0x000fe20007ffe07e */
[----:B------:R-:W-:Y:S01]  /*10e0*/  IMAD.SHL.U32 R122, R122, 0x100, RZ ;  /* 0x000001007a7a7824 */ /* 0x000fe200078e00ff */
[----:B------:R-:W-:Y:S02]  /*10f0*/  IADD3 R133, R135, R133, R130 ;  /* 0x0000008587857210 */ /* 0x000fe40007ffe082 */
[----:B------:R-:W-:Y:S02]  /*1100*/  SEL R124, RZ, 0x7fff8, P3 ;  /* 0x0007fff8ff7c7807 */ /* 0x000fe40001800000 */
[----:B------:R-:W-:Y:S02]  /*1110*/  SEL R123, RZ, 0x4, P5 ;  /* 0x00000004ff7b7807 */ /* 0x000fe40002800000 */
[----:B------:R-:W-:-:S02]  /*1120*/  LOP3.LUT R129, R129, 0x3, RZ, 0xc0, !PT ;  /* 0x0000000381817812 */ /* 0x000fc400078ec0ff */
[----:B------:R-:W-:Y:S02]  /*1130*/  LOP3.LUT R126, R126, 0xf, RZ, 0xc0, !PT ;  /* 0x0000000f7e7e7812 */ /* 0x000fe400078ec0ff */
[----:B------:R-:W-:Y:S02]  /*1140*/  IADD3 R123, R129, R124, R123 ;  /* 0x0000007c817b7210 */ /* 0x000fe40007ffe07b */
[----:B------:R-:W-:Y:S01]  /*1150*/  LOP3.LUT R122, R122, 0xf00, RZ, 0xe2, !PT ;  /* 0x00000f007a7a7812 */ /* 0x000fe200078ee2ff */
[----:B------:R-:W-:-:S04]  /*1160*/  IMAD R126, R133, 0x10, R126 ;  /* 0x00000010857e7824 */ /* 0x000fc800078e027e */
[----:B------:R-:W-:Y:S01]  /*1170*/  IMAD R122, R123, 0x1000, R122 ;  /* 0x000010007b7a7824 */ /* 0x000fe200078e027a */
[----:B------:R-:W-:Y:S01]  /*1180*/  LOP3.LUT R123, R126, 0xff, RZ, 0xc0, !PT ;  /* 0x000000ff7e7b7812 */ /* 0x000fe200078ec0ff */
[----:B------:R-:W-:-:S04]  /*1190*/  WARPGROUP.DEPBAR.LE gsb0, 0x0 ;  /* 0x00008000000079c5 */ /* 0x000fc80000010000 */
[----:B------:R-:W-:Y:S02]  /*11a0*/  IMAD.IADD R122, R122, 0x1, R123 ;  /* 0x000000017a7a7824 */ /* 0x000fe400078e027b */
[----:B---3--:R-:W-:Y:S01]  /*11b0*/  FMUL R132, R57, UR21 ;  /* 0x0000001539847c20 */ /* 0x008fe20008400000 */
[C---:B------:R-:W-:Y:S01]  /*11c0*/  VIADD R123, R125.reuse, 0x8 ;  /* 0x000000087d7b7836 */ /* 0x040fe20000000000 */
[----:B------:R-:W-:Y:S01]  /*11d0*/  ISETP.GT.AND P6, PT, R110, R125, PT ;  /* 0x0000007d6e00720c */ /* 0x000fe20003fc4270 */
[----:B------:R-:W-:Y:S01]  /*11e0*/  VIADD R131, R125, 0x9 ;  /* 0x000000097d837836 */ /* 0x000fe20000000000 */
[----:B------:R-:W-:Y:S01]  /*11f0*/  LOP3.LUT R122, R122, 0xffff, RZ, 0xc0, !PT ;  /* 0x0000ffff7a7a7812 */ /* 0x000fe200078ec0ff */
[----:B------:R-:W-:Y:S01]  /*1200*/  FMUL R130, R60, UR21 ;  /* 0x000000153c827c20 */ /* 0x000fe20008400000 */
[----:B------:R-:W-:Y:S01]  /*1210*/  FSEL R132, R132, -INF , P6 ;  /* 0xff80000084847808 */ /* 0x000fe20003000000 */
[----:B------:R-:W-:Y:S01]  /*1220*/  FMUL R128, R61, UR21 ;  /* 0x000000153d807c20 */ /* 0x000fe20008400000 */
[--C-:B------:R-:W-:Y:S01]  /*1230*/  SHF.R.U32.HI R126, RZ, 0xb, R122.reuse ;  /* 0x0000000bff7e7819 */ /* 0x100fe2000001167a */
[C---:B------:R-:W-:Y:S01]  /*1240*/  VIADD R133, R125.reuse, 0x10 ;  /* 0x000000107d857836 */ /* 0x040fe20000000000 */
[----:B------:R-:W-:Y:S01]  /*1250*/  SHF.R.U32.HI R127, RZ, 0xa, R122 ;  /* 0x0000000aff7f7819 */ /* 0x000fe2000001167a */
[----:B----4-:R-:W-:Y:S01]  /*1260*/  VIADD R134, R125, 0x11 ;  /* 0x000000117d867836 */ /* 0x010fe20000000000 */
[----:B------:R-:W-:-:S02]  /*1270*/  ISETP.GE.AND P1, PT, R110, R123, PT ;  /* 0x0000007b6e00720c */ /* 0x000fc40003f26270 */
[----:B------:R-:W-:Y:S02]  /*1280*/  ISETP.GE.AND P6, PT, R110, R131, PT ;  /* 0x000000836e00720c */ /* 0x000fe40003fc6270 */
[----:B------:R-:W-:Y:S01]  /*1290*/  LOP3.LUT P3, RZ, R126, 0x1, RZ, 0xc0, !PT ;  /* 0x000000017eff7812 */ /* 0x000fe2000786c0ff */
[----:B------:R-:W-:Y:S01]  /*12a0*/  FMUL R126, R65, UR21 ;  /* 0x00000015417e7c20 */ /* 0x000fe20008400000 */
[----:B------:R-:W-:Y:S01]  /*12b0*/  LOP3.LUT P4, RZ, R127, 0x1, RZ, 0xc0, !PT ;  /* 0x000000017fff7812 */ /* 0x000fe2000788c0ff */
[----:B------:R-:W-:Y:S01]  /*12c0*/  FMUL R127, R64, UR21 ;  /* 0x00000015407f7c20 */ /* 0x000fe20008400000 */
[----:B------:R-:W-:Y:S01]  /*12d0*/  SHF.R.U32.HI R124, RZ, 0xe, R122 ;  /* 0x0000000eff7c7819 */ /* 0x000fe2000001167a */
[----:B------:R-:W-:Y:S01]  /*12e0*/  VIADD R135, R125, 0x18 ;  /* 0x000000187d877836 */ /* 0x000fe20000000000 */
[----:B------:R-:W-:Y:S02]  /*12f0*/  FSEL R130, R130, -INF , P1 ;  /* 0xff80000082827808 */ /* 0x000fe40000800000 */
[----:B------:R-:W-:-:S02]  /*1300*/  FSEL R128, R128, -INF , P6 ;  /* 0xff80000080807808 */ /* 0x000fc40003000000 */
[C---:B------:R-:W-:Y:S02]  /*1310*/  ISETP.GE.AND P1, PT, R110.reuse, R133, PT ;  /* 0x000000856e00720c */ /* 0x040fe40003f26270 */
[----:B------:R-:W-:Y:S01]  /*1320*/  ISETP.GE.AND P6, PT, R110, R134, PT ;  /* 0x000000866e00720c */ /* 0x000fe20003fc6270 */
[----:B------:R-:W-:Y:S01]  /*1330*/  FMUL R129, R56, UR21 ;  /* 0x0000001538817c20 */ /* 0x000fe20008400000 */
[----:B------:R-:W-:Y:S01]  /*1340*/  LOP3.LUT P5, RZ, R124, 0x1, RZ, 0xc0, !PT ;  /* 0x000000017cff7812 */ /* 0x000fe200078ac0ff */
[----:B------:R-:W-:Y:S01]  /*1350*/  FMUL R124, R68, UR21 ;  /* 0x00000015447c7c20 */ /* 0x000fe20008400000 */
[----:B------:R-:W-:Y:S02]  /*1360*/  SHF.R.U32.HI R123, RZ, 0xf, R122 ;  /* 0x0000000fff7b7819 */ /* 0x000fe4000001167a */
[----:B------:R-:W-:Y:S02]  /*1370*/  FSEL R127, R127, -INF , P1 ;  /* 0xff8000007f7f7808 */ /* 0x000fe40000800000 */
[----:B------:R-:W-:-:S02]  /*1380*/  FSEL R126, R126, -INF , P6 ;  /* 0xff8000007e7e7808 */ /* 0x000fc40003000000 */
[C---:B------:R-:W-:Y:S02]  /*1390*/  ISETP.GE.AND P1, PT, R110.reuse, R125, PT ;  /* 0x0000007d6e00720c */ /* 0x040fe40003f26270 */
[----:B------:R-:W-:Y:S02]  /*13a0*/  ISETP.GE.AND P6, PT, R110, R135, PT ;  /* 0x000000876e00720c */ /* 0x000fe40003fc6270 */
[----:B------:R-:W-:Y:S01]  /*13b0*/  LOP3.LUT P2, RZ, R123, 0x1, RZ, 0xc0, !PT ;  /* 0x000000017bff7812 */ /* 0x000fe2000784c0ff */
[----:B------:R-:W-:Y:S01]  /*13c0*/  FMUL R123, R69, UR21 ;  /* 0x00000015457b7c20 */ /* 0x000fe20008400000 */
[----:B------:R-:W-:Y:S02]  /*13d0*/  FSEL R124, R124, -INF , P6 ;  /* 0xff8000007c7c7808 */ /* 0x000fe40003000000 */
[----:B------:R-:W-:Y:S02]  /*13e0*/  FSEL R129, R129, -INF , P1 ;  /* 0xff80000081817808 */ /* 0x000fe40000800000 */
[----:B------:R-:W-:Y:S01]  /*13f0*/  ISETP.GE.AND P6, PT, R110, R136, PT ;  /* 0x000000886e00720c */ /* 0x000fe20003fc6270 */
[----:B------:R-:W-:Y:S01]  /*1400*/  FMUL R72, R72, UR21 ;  /* 0x0000001548487c20 */ /* 0x000fe20008400000 */
[----:B------:R-:W-:-:S02]  /*1410*/  FMNMX R57, R129, R132, !PT ;  /* 0x0000008481397209 */ /* 0x000fc40007800000 */
[----:B------:R-:W-:Y:S02]  /*1420*/  FSEL R123, R123, -INF , P6 ;  /* 0xff8000007b7b7808 */ /* 0x000fe40003000000 */
[----:B------:R-:W-:Y:S02]  /*1430*/  ISETP.GE.AND P6, PT, R110, R137, PT ;  /* 0x000000896e00720c */ /* 0x000fe40003fc6270 */
[----:B------:R-:W-:Y:S01]  /*1440*/  FMNMX R57, R130, R57, !PT ;  /* 0x0000003982397209 */ /* 0x000fe20007800000 */
[----:B------:R-:W-:Y:S01]  /*1450*/  FMUL R69, R73, UR21 ;  /* 0x0000001549457c20 */ /* 0x000fe20008400000 */
[----:B------:R-:W-:Y:S01]  /*1460*/  FSEL R72, R72, -INF , P6 ;  /* 0xff80000048487808 */ /* 0x000fe20003000000 */
[----:B------:R-:W-:Y:S01]  /*1470*/  VIADD R73, R125, 0x28 ;  /* 0x000000287d497836 */ /* 0x000fe20000000000 */
[----:B------:R-:W-:Y:S02]  /*1480*/  ISETP.GE.AND P6, PT, R110, R138, PT ;  /* 0x0000008a6e00720c */ /* 0x000fe40003fc6270 */
[----:B------:R-:W-:Y:S01]  /*1490*/  FMNMX R56, R128, R57, !PT ;  /* 0x0000003980387209 */ /* 0x000fe20007800000 */
[----:B------:R-:W-:Y:S01]  /*14a0*/  FMUL R68, R76, UR21 ;  /* 0x000000154c447c20 */ /* 0x000fe20008400000 */
[----:B------:R-:W-:Y:S01]  /*14b0*/  FSEL R69, R69, -INF , P6 ;  /* 0xff80000045457808 */ /* 0x000fe20003000000 */
[----:B------:R-:W-:Y:S01]  /*14c0*/  VIADD R76, R125, 0x29 ;  /* 0x000000297d4c7836 */ /* 0x000fe20000000000 */
[----:B------:R-:W-:-:S02]  /*14d0*/  ISETP.GE.AND P6, PT, R110, R73, PT ;  /* 0x000000496e00720c */ /* 0x000fc40003fc6270 */
[----:B------:R-:W-:Y:S01]  /*14e0*/  FMNMX R57, R127, R56, !PT ;  /* 0x000000387f397209 */ /* 0x000fe20007800000 */
[----:B------:R-:W-:Y:S01]  /*14f0*/  FMUL R65, R77, UR21 ;  /* 0x000000154d417c20 */ /* 0x000fe20008400000 */
[----:B------:R-:W-:Y:S01]  /*1500*/  FSEL R68, R68, -INF , P6 ;  /* 0xff80000044447808 */ /* 0x000fe20003000000 */
[C---:B------:R-:W-:Y:S01]  /*1510*/  VIADD R77, R125.reuse, 0x30 ;  /* 0x000000307d4d7836 */ /* 0x040fe20000000000 */
[----:B------:R-:W-:Y:S02]  /*1520*/  FMNMX R57, R126, R57, !PT ;  /* 0x000000397e397209 */ /* 0x000fe40007800000 */
[----:B------:R-:W-:Y:S01]  /*1530*/  ISETP.GE.AND P6, PT, R110, R76, PT ;  /* 0x0000004c6e00720c */ /* 0x000fe20003fc6270 */
[----:B------:R-:W-:Y:S01]  /*1540*/  FMUL R64, R80, UR21 ;  /* 0x0000001550407c20 */ /* 0x000fe20008400000 */
[----:B------:R-:W-:Y:S01]  /*1550*/  FMNMX R56, R124, R57, !PT ;  /* 0x000000397c387209 */ /* 0x000fe20007800000 */
[----:B------:R-:W-:Y:S01]  /*1560*/  VIADD R80, R125, 0x31 ;  /* 0x000000317d507836 */ /* 0x000fe20000000000 */
[----:B------:R-:W-:-:S02]  /*1570*/  FSEL R65, R65, -INF , P6 ;  /* 0xff80000041417808 */ /* 0x000fc40003000000 */
        /* <DEDUP_REMOVED lines=13> */
[----:B------:R-:W-:Y:S02]  /*1650*/  FSEL R57, R57, -INF , P6 ;  /* 0xff80000039397808 */ /* 0x000fe40003000000 */
[----:B------:R-:W-:Y:S02]  /*1660*/  FMNMX R140, R68, R139, !PT ;  /* 0x0000008b448c7209 */ /* 0x000fe40007800000 */
[----:B------:R-:W-:Y:S02]  /*1670*/  ISETP.GE.AND P6, PT, R110, R84, PT ;  /* 0x000000546e00720c */ /* 0x000fe40003fc6270 */
[----:B------:R-:W-:Y:S01]  /*1680*/  LOP3.LUT R85, R125, 0x40, RZ, 0xfc, !PT ;  /* 0x000000407d557812 */ /* 0x000fe200078efcff */
[----:B------:R-:W-:Y:S01]  /*1690*/  FMUL R56, R24, UR21 ;  /* 0x0000001518387c20 */ /* 0x000fe20008400000 */
[----:B------:R-:W-:-:S02]  /*16a0*/  FMNMX R141, R65, R140, !PT ;  /* 0x0000008c418d7209 */ /* 0x000fc40007800000 */
[----:B------:R-:W-:Y:S02]  /*16b0*/  FSEL R60, R60, -INF , P6 ;  /* 0xff8000003c3c7808 */ /* 0x000fe40003000000 */
[----:B------:R-:W-:Y:S02]  /*16c0*/  ISETP.GE.AND P6, PT, R110, R85, PT ;  /* 0x000000556e00720c */ /* 0x000fe40003fc6270 */
[----:B------:R-:W-:Y:S02]  /*16d0*/  LOP3.LUT R139, R125, 0x41, RZ, 0xfc, !PT ;  /* 0x000000417d8b7812 */ /* 0x000fe400078efcff */
[----:B------:R-:W-:Y:S01]  /*16e0*/  FMNMX R24, R64, R141, !PT ;  /* 0x0000008d40187209 */ /* 0x000fe20007800000 */
[----:B------:R-:W-:Y:S01]  /*16f0*/  FMUL R25, R25, UR21 ;  /* 0x0000001519197c20 */ /* 0x000fe20008400000 */
[----:B------:R-:W-:Y:S02]  /*1700*/  FSEL R56, R56, -INF , P6 ;  /* 0xff80000038387808 */ /* 0x000fe40003000000 */
[----:B------:R-:W-:-:S02]  /*1710*/  ISETP.GE.AND P6, PT, R110, R139, PT ;  /* 0x0000008b6e00720c */ /* 0x000fc40003fc6270 */
[----:B------:R-:W-:Y:S01]  /*1720*/  FMNMX R142, R61, R24, !PT ;  /* 0x000000183d8e7209 */ /* 0x000fe20007800000 */
[----:B------:R-:W-:Y:S01]  /*1730*/  FMUL R24, R28, UR21 ;  /* 0x000000151c187c20 */ /* 0x000fe20008400000 */
[----:B------:R-:W-:Y:S02]  /*1740*/  LOP3.LUT R140, R125, 0x48, RZ, 0xfc, !PT ;  /* 0x000000487d8c7812 */ /* 0x000fe400078efcff */
[----:B------:R-:W-:Y:S02]  /*1750*/  FSEL R28, R25, -INF , P6 ;  /* 0xff800000191c7808 */ /* 0x000fe40003000000 */
[----:B------:R-:W-:Y:S02]  /*1760*/  FMNMX R25, R57, R142, !PT ;  /* 0x0000008e39197209 */ /* 0x000fe40007800000 */
[----:B------:R-:W-:Y:S02]  /*1770*/  ISETP.GE.AND P6, PT, R110, R140, PT ;  /* 0x0000008c6e00720c */ /* 0x000fe40003fc6270 */
[----:B------:R-:W-:-:S02]  /*1780*/  LOP3.LUT R141, R125, 0x49, RZ, 0xfc, !PT ;  /* 0x000000497d8d7812 */ /* 0x000fc400078efcff */
[----:B------:R-:W-:Y:S01]  /*1790*/  FMNMX R143, R60, R25, !PT ;  /* 0x000000193c8f7209 */ /* 0x000fe20007800000 */
[----:B------:R-:W-:Y:S01]  /*17a0*/  FMUL R29, R29, UR21 ;  /* 0x000000151d1d7c20 */ /* 0x000fe20008400000 */
[----:B------:R-:W-:Y:S02]  /*17b0*/  FSEL R25, R24, -INF , P6 ;  /* 0xff80000018197808 */ /* 0x000fe40003000000 */
[----:B------:R-:W-:Y:S02]  /*17c0*/  ISETP.GE.AND P6, PT, R110, R141, PT ;  /* 0x0000008d6e00720c */ /* 0x000fe40003fc6270 */
[----:B------:R-:W-:Y:S02]  /*17d0*/  FMNMX R143, R56, R143, !PT ;  /* 0x0000008f388f7209 */ /* 0x000fe40007800000 */
[----:B------:R-:W-:Y:S01]  /*17e0*/  LOP3.LUT R142, R125, 0x50, RZ, 0xfc, !PT ;  /* 0x000000507d8e7812 */ /* 0x000fe200078efcff */
[----:B------:R-:W-:Y:S01]  /*17f0*/  FMUL R32, R32, UR21 ;  /* 0x0000001520207c20 */ /* 0x000fe20008400000 */
[----:B------:R-:W-:-:S02]  /*1800*/  FSEL R24, R29, -INF , P6 ;  /* 0xff8000001d187808 */ /* 0x000fc40003000000 */
[----:B------:R-:W-:Y:S02]  /*1810*/  FMNMX R144, R28, R143, !PT ;  /* 0x0000008f1c907209 */ /* 0x000fe40007800000 */
[----:B------:R-:W-:Y:S02]  /*1820*/  ISETP.GE.AND P6, PT, R110, R142, PT ;  /* 0x0000008e6e00720c */ /* 0x000fe40003fc6270 */
[----:B------:R-:W-:Y:S01]  /*1830*/  LOP3.LUT R143, R125, 0x51, RZ, 0xfc, !PT ;  /* 0x000000517d8f7812 */ /* 0x000fe200078efcff */
[----:B------:R-:W-:Y:S01]  /*1840*/  FMUL R33, R33, UR21 ;  /* 0x0000001521217c20 */ /* 0x000fe20008400000 */
[----:B------:R-:W-:Y:S02]  /*1850*/  FMNMX R145, R25, R144, !PT ;  /* 0x0000009019917209 */ /* 0x000fe40007800000 */
[----:B------:R-:W-:Y:S02]  /*1860*/  FSEL R29, R32, -INF , P6 ;  /* 0xff800000201d7808 */ /* 0x000fe40003000000 */
[----:B------:R-:W-:-:S02]  /*1870*/  ISETP.GE.AND P6, PT, R110, R143, PT ;  /* 0x0000008f6e00720c */ /* 0x000fc40003fc6270 */
[----:B------:R-:W-:Y:S02]  /*1880*/  LOP3.LUT R144, R125, 0x58, RZ, 0xfc, !PT ;  /* 0x000000587d907812 */ /* 0x000fe400078efcff */
[----:B------:R-:W-:Y:S01]  /*1890*/  FMNMX R146, R24, R145, !PT ;  /* 0x0000009118927209 */ /* 0x000fe20007800000 */
[----:B------:R-:W-:Y:S01]  /*18a0*/  FMUL R36, R36, UR21 ;  /* 0x0000001524247c20 */ /* 0x000fe20008400000 */
[----:B------:R-:W-:Y:S02]  /*18b0*/  FSEL R32, R33, -INF , P6 ;  /* 0xff80000021207808 */ /* 0x000fe40003000000 */
[----:B------:R-:W-:Y:S02]  /*18c0*/  ISETP.GE.AND P6, PT, R110, R144, PT ;  /* 0x000000906e00720c */ /* 0x000fe40003fc6270 */
[----:B------:R-:W-:Y:S02]  /*18d0*/  LOP3.LUT R145, R125, 0x59, RZ, 0xfc, !PT ;  /* 0x000000597d917812 */ /* 0x000fe400078efcff */
[----:B------:R-:W-:Y:S01]  /*18e0*/  FMNMX R147, R29, R146, !PT ;  /* 0x000000921d937209 */ /* 0x000fe20007800000 */
[----:B------:R-:W-:Y:S01]  /*18f0*/  FMUL R37, R37, UR21 ;  /* 0x0000001525257c20 */ /* 0x000fe20008400000 */
[----:B------:R-:W-:-:S02]  /*1900*/  FSEL R33, R36, -INF , P6 ;  /* 0xff80000024217808 */ /* 0x000fc40003000000 */
[----:B------:R-:W-:Y:S02]  /*1910*/  ISETP.GE.AND P6, PT, R110, R145, PT ;  /* 0x000000916e00720c */ /* 0x000fe40003fc6270 */
[----:B------:R-:W-:Y:S01]  /*1920*/  FMNMX R146, R32, R147, !PT ;  /* 0x0000009320927209 */ /* 0x000fe20007800000 */
[----:B------:R-:W-:Y:S01]  /*1930*/  FMUL R40, R40, UR21 ;  /* 0x0000001528287c20 */ /* 0x000fe20008400000 */
[----:B------:R-:W-:Y:S02]  /*1940*/  FSEL R36, R37, -INF , P6 ;  /* 0xff80000025247808 */ /* 0x000fe40003000000 */
[----:B------:R-:W-:Y:S01]  /*1950*/  FMNMX R147, R33, R146, !PT ;  /* 0x0000009221937209 */ /* 0x000fe20007800000 */
[----:B------:R-:W-:Y:S01]  /*1960*/  FMUL R41, R41, UR21 ;  /* 0x0000001529297c20 */ /* 0x000fe20008400000 */
[----:B------:R-:W-:Y:S02]  /*1970*/  FSEL R37, R40, -INF , !P2 ;  /* 0xff80000028257808 */ /* 0x000fe40005000000 */
[----:B------:R-:W-:Y:S01]  /*1980*/  FMNMX R146, R36, R147, !PT ;  /* 0x0000009324927209 */ /* 0x000fe20007800000 */
[----:B------:R-:W-:Y:S01]  /*1990*/  FMUL R44, R44, UR21 ;  /* 0x000000152c2c7c20 */ /* 0x000fe20008400000 */
[----:B------:R-:W-:-:S02]  /*19a0*/  FSEL R40, R41, -INF , !P5 ;  /* 0xff80000029287808 */ /* 0x000fc40006800000 */
[----:B------:R-:W-:Y:S01]  /*19b0*/  FMNMX R147, R37, R146, !PT ;  /* 0x0000009225937209 */ /* 0x000fe20007800000 */
[----:B------:R-:W-:Y:S01]  /*19c0*/  FMUL R45, R45, UR21 ;  /* 0x000000152d2d7c20 */ /* 0x000fe20008400000 */
[----:B------:R-:W-:Y:S02]  /*19d0*/  SHF.R.U32.HI R148, RZ, 0x7, R122 ;  /* 0x00000007ff947819 */ /* 0x000fe4000001167a */
[----:B------:R-:W-:Y:S02]  /*19e0*/  FSEL R41, R44, -INF , !P3 ;  /* 0xff8000002c297808 */ /* 0x000fe40005800000 */
[----:B------:R-:W-:Y:S01]  /*19f0*/  FMNMX R146, R40, R147, !PT ;  /* 0x0000009328927209 */ /* 0x000fe20007800000 */
[----:B------:R-:W-:Y:S01]  /*1a00*/  FMUL R48, R48, UR21 ;  /* 0x0000001530307c20 */ /* 0x000fe20008400000 */
[----:B------:R-:W-:Y:S02]  /*1a10*/  LOP3.LUT P6, RZ, R148, 0x1, RZ, 0xc0, !PT ;  /* 0x0000000194ff7812 */ /* 0x000fe400078cc0ff */
[----:B------:R-:W-:-:S02]  /*1a20*/  FSEL R44, R45, -INF , !P4 ;  /* 0xff8000002d2c7808 */ /* 0x000fc40006000000 */
[--C-:B------:R-:W-:Y:S02]  /*1a30*/  SHF.R.U32.HI R148, RZ, 0x6, R122.reuse ;  /* 0x00000006ff947819 */ /* 0x100fe4000001167a */
[----:B------:R-:W-:Y:S01]  /*1a40*/  FMNMX R45, R41, R146, !PT ;  /* 0x00000092292d7209 */ /* 0x000fe20007800000 */
[----:B------:R-:W-:Y:S01]  /*1a50*/  FMUL R49, R49, UR21 ;  /* 0x0000001531317c20 */ /* 0x000fe20008400000 */
[----:B------:R-:W-:Y:S02]  /*1a60*/  SHF.R.U32.HI R147, RZ, 0x3, R122 ;  /* 0x00000003ff937819 */ /* 0x000fe4000001167a */
[----:B------:R-:W-:Y:S02]  /*1a70*/  LOP3.LUT P2, RZ, R148, 0x1, RZ, 0xc0, !PT ;  /* 0x0000000194ff7812 */ /* 0x000fe4000784c0ff */
[----:B------:R-:W-:Y:S02]  /*1a80*/  FSEL R48, R48, -INF , !P6 ;  /* 0xff80000030307808 */ /* 0x000fe40007000000 */
[----:B------:R-:W-:Y:S01]  /*1a90*/  FMNMX R45, R44, R45, !PT ;  /* 0x0000002d2c2d7209 */ /* 0x000fe20007800000 */
[----:B------:R-:W-:Y:S01]  /*1aa0*/  FMUL R52, R52, UR21 ;  /* 0x0000001534347c20 */ /* 0x000fe20008400000 */
[----:B------:R-:W-:-:S02]  /*1ab0*/  LOP3.LUT P3, RZ, R147, 0x1, RZ, 0xc0, !PT ;  /* 0x0000000193ff7812 */ /* 0x000fc4000786c0ff */
[----:B------:R-:W-:Y:S02]  /*1ac0*/  SHF.R.U32.HI R147, RZ, 0x2, R122 ;  /* 0x00000002ff937819 */ /* 0x000fe4000001167a */
[----:B------:R-:W-:Y:S02]  /*1ad0*/  FSEL R49, R49, -INF , !P2 ;  /* 0xff80000031317808 */ /* 0x000fe40005000000 */
[----:B------:R-:W-:Y:S01]  /*1ae0*/  FMNMX R146, R48, R45, !PT ;  /* 0x0000002d30927209 */ /* 0x000fe20007800000 */
[----:B------:R-:W-:Y:S01]  /*1af0*/  FMUL R45, R53, UR21 ;  /* 0x00000015352d7c20 */ /* 0x000fe20008400000 */
[----:B------:R-:W-:Y:S02]  /*1b00*/  LOP3.LUT P2, RZ, R147, 0x1, RZ, 0xc0, !PT ;  /* 0x0000000193ff7812 */ /* 0x000fe4000784c0ff */
[----:B------:R-:W-:Y:S02]  /*1b10*/  FSEL R52, R52, -INF , !P3 ;  /* 0xff80000034347808 */ /* 0x000fe40005800000 */
[----:B------:R-:W-:-:S02]  /*1b20*/  FMNMX R53, R49, R146, !PT ;  /* 0x0000009231357209 */ /* 0x000fc40007800000 */
[----:B------:R-:W-:Y:S02]  /*1b30*/  FSEL R45, R45, -INF , !P2 ;  /* 0xff8000002d2d7808 */ /* 0x000fe40005000000 */
[----:B------:R-:W-:-:S04]  /*1b40*/  FMNMX R146, R52, R53, !PT ;  /* 0x0000003534927209 */ /* 0x000fc80007800000 */
[----:B------:R-:W-:Y:S02]  /*1b50*/  FMNMX R146, R45, R146, !PT ;  /* 0x000000922d927209 */ /* 0x000fe40007800000 */
[CC--:B------:R-:W-:Y:S02]  /*1b60*/  ISETP.GE.AND P3, PT, R113.reuse, R125.reuse, PT ;  /* 0x0000007d7100720c */ /* 0x0c0fe40003f66270 */
[----:B------:R-:W-:Y:S02]  /*1b70*/  ISETP.GT.AND P4, PT, R113, R125, PT ;  /* 0x0000007d7100720c */ /* 0x000fe40003f84270 */
[----:B------:R-:W0:Y:S01]  /*1b80*/  SHFL.BFLY PT, R125, R146, 0x2, 0x1f ;  /* 0x0c401f00927d7f89 */ /* 0x000e2200000e0000 */
[----:B------:R-:W-:Y:S01]  /*1b90*/  FMUL R53, R58, UR21 ;  /* 0x000000153a357c20 */ /* 0x000fe20008400000 */
[----:B------:R-:W-:Y:S01]  /*1ba0*/  FMUL R58, R59, UR21 ;  /* 0x000000153b3a7c20 */ /* 0x000fe20008400000 */
[----:B------:R-:W-:Y:S01]  /*1bb0*/  FMUL R59, R62, UR21 ;  /* 0x000000153e3b7c20 */ /* 0x000fe20008400000 */
[----:B------:R-:W-:Y:S01]  /*1bc0*/  FMUL R62, R63, UR21 ;  /* 0x000000153f3e7c20 */ /* 0x000fe20008400000 */
[----:B------:R-:W-:Y:S01]  /*1bd0*/  FMUL R63, R66, UR21 ;  /* 0x00000015423f7c20 */ /* 0x000fe20008400000 */
[----:B------:R-:W-:-:S04]  /*1be0*/  ISETP.GE.AND P6, PT, R113, R133, PT ;  /* 0x000000857100720c */ /* 0x000fc80003fc6270 */
[----:B------:R-:W-:Y:S02]  /*1bf0*/  FSEL R63, R63, -INF , P6 ;  /* 0xff8000003f3f7808 */ /* 0x000fe40003000000 */
[----:B------:R-:W-:Y:S01]  /*1c00*/  ISETP.GE.AND P6, PT, R113, R73, PT ;  /* 0x000000497100720c */ /* 0x000fe20003fc6270 */
[----:B------:R-:W-:Y:S01]  /*1c10*/  FMUL R73, R74, UR21 ;  /* 0x000000154a497c20 */ /* 0x000fe20008400000 */
[----:B0-----:R-:W-:-:S05]  /*1c20*/  FMNMX R125, R146, R125, !PT ;  /* 0x0000007d927d7209 */ /* 0x001fca0007800000 */
[----:B------:R-:W0:Y:S01]  /*1c30*/  SHFL.BFLY PT, R74, R125, 0x1, 0x1f ;  /* 0x0c201f007d4a7f89 */ /* 0x000e2200000e0000 */
[----:B------:R-:W-:Y:S01]  /*1c40*/  FSEL R58, R58, -INF , P4 ;  /* 0xff8000003a3a7808 */ /* 0x000fe20002000000 */
[----:B------:R-:W-:Y:S01]  /*1c50*/  FMUL R71, R71, UR21 ;  /* 0x0000001547477c20 */ /* 0x000fe20008400000 */
[----:B------:R-:W-:Y:S02]  /*1c60*/  ISETP.GE.AND P4, PT, R113, R136, PT ;  /* 0x000000887100720c */ /* 0x000fe40003f86270 */
[----:B------:R-:W-:Y:S02]  /*1c70*/  FSEL R59, R59, -INF , P1 ;  /* 0xff8000003b3b7808 */ /* 0x000fe40000800000 */
[----:B------:R-:W-:Y:S01]  /*1c80*/  ISETP.GE.AND P1, PT, R113, R137, PT ;  /* 0x000000897100720c */ /* 0x000fe20003f26270 */
[----:B------:R-:W-:Y:S01]  /*1c90*/  FMUL R70, R70, UR21 ;  /* 0x0000001546467c20 */ /* 0x000fe20008400000 */
[----:B------:R-:W-:Y:S02]  /*1ca0*/  FSEL R71, R71, -INF , P4 ;  /* 0xff80000047477808 */ /* 0x000fe40002000000 */
[----:B------:R-:W-:-:S02]  /*1cb0*/  FSEL R53, R53, -INF , P3 ;  /* 0xff80000035357808 */ /* 0x000fc40001800000 */
[C---:B------:R-:W-:Y:S01]  /*1cc0*/  ISETP.GE.AND P4, PT, R113.reuse, R80, PT ;  /* 0x000000507100720c */ /* 0x040fe20003f86270 */
[----:B------:R-:W-:Y:S01]  /*1cd0*/  FMUL R80, R82, UR21 ;  /* 0x0000001552507c20 */ /* 0x000fe20008400000 */
[----:B------:R-:W-:Y:S01]  /*1ce0*/  ISETP.GE.AND P3, PT, R113, R135, PT ;  /* 0x000000877100720c */ /* 0x000fe20003f66270 */
[----:B------:R-:W-:Y:S01]  /*1cf0*/  FMUL R82, R86, UR21 ;  /* 0x0000001556527c20 */ /* 0x000fe20008400000 */
[----:B------:R-:W-:Y:S02]  /*1d00*/  FSEL R73, R73, -INF , P1 ;  /* 0xff80000049497808 */ /* 0x000fe40000800000 */
[----:B------:R-:W-:Y:S01]  /*1d10*/  ISETP.GE.AND P1, PT, R113, R81, PT ;  /* 0x000000517100720c */ /* 0x000fe20003f26270 */
[----:B------:R-:W-:Y:S01]  /*1d20*/  FMUL R66, R67, UR21 ;  /* 0x0000001543427c20 */ /* 0x000fe20008400000 */
[----:B------:R-:W-:Y:S01]  /*1d30*/  FSEL R70, R70, -INF , P3 ;  /* 0xff80000046467808 */ /* 0x000fe20001800000 */
[----:B------:R-:W-:Y:S01]  /*1d40*/  FMUL R67, R26, UR21 ;  /* 0x000000151a437c20 */ /* 0x000fe20008400000 */
[----:B------:R-:W-:-:S02]  /*1d50*/  ISETP.GE.AND P5, PT, R113, R134, PT ;  /* 0x000000867100720c */ /* 0x000fc40003fa6270 */
[C---:B------:R-:W-:Y:S02]  /*1d60*/  ISETP.GE.AND P3, PT, R113.reuse, R77, PT ;  /* 0x0000004d7100720c */ /* 0x040fe40003f66270 */
[----:B------:R-:W-:Y:S02]  /*1d70*/  FSEL R82, R82, -INF , P1 ;  /* 0xff80000052527808 */ /* 0x000fe40000800000 */
[----:B------:R-:W-:Y:S01]  /*1d80*/  ISETP.GE.AND P1, PT, R113, R85, PT ;  /* 0x000000557100720c */ /* 0x000fe20003f26270 */
[----:B------:R-:W-:Y:S01]  /*1d90*/  FMUL R79, R79, UR21 ;  /* 0x000000154f4f7c20 */ /* 0x000fe20008400000 */
[----:B0-----:R-:W-:Y:S01]  /*1da0*/  FMNMX R125, R125, R74, !PT ;  /* 0x0000004a7d7d7209 */ /* 0x001fe20007800000 */
[----:B------:R-:W-:Y:S01]  /*1db0*/  FMUL R35, R35, UR21 ;  /* 0x0000001523237c20 */ /* 0x000fe20008400000 */
[----:B------:R-:W-:Y:S01]  /*1dc0*/  FSEL R66, R66, -INF , P5 ;  /* 0xff80000042427808 */ /* 0x000fe20002800000 */
[----:B------:R-:W-:Y:S01]  /*1dd0*/  FMUL R81, R83, UR21 ;  /* 0x0000001553517c20 */ /* 0x000fe20008400000 */
[----:B------:R-:W-:Y:S01]  /*1de0*/  FSEL R80, R80, -INF , P3 ;  /* 0xff80000050507808 */ /* 0x000fe20001800000 */
[----:B------:R-:W-:Y:S01]  /*1df0*/  FMUL R86, R27, UR21 ;  /* 0x000000151b567c20 */ /* 0x000fe20008400000 */
[----:B------:R-:W-:-:S02]  /*1e00*/  ISETP.GE.AND P5, PT, R113, R76, PT ;  /* 0x0000004c7100720c */ /* 0x000fc40003fa6270 */
[----:B------:R-:W-:Y:S02]  /*1e10*/  ISETP.GE.AND P3, PT, R113, R143, PT ;  /* 0x0000008f7100720c */ /* 0x000fe40003f66270 */
[----:B------:R-:W-:Y:S02]  /*1e20*/  FSEL R27, R67, -INF , P1 ;  /* 0xff800000431b7808 */ /* 0x000fe40000800000 */
[----:B------:R-:W-:Y:S02]  /*1e30*/  SHF.R.U32.HI R83, RZ, 0x8, R122 ;  /* 0x00000008ff537819 */ /* 0x000fe4000001167a */
[----:B------:R-:W-:Y:S01]  /*1e40*/  FMNMX R67, R125, R118, !PT ;  /* 0x000000767d437209 */ /* 0x000fe20007800000 */
[----:B------:R-:W-:Y:S01]  /*1e50*/  FMUL R38, R38, UR21 ;  /* 0x0000001526267c20 */ /* 0x000fe20008400000 */
[----:B------:R-:W-:Y:S02]  /*1e60*/  ISETP.GE.AND P2, PT, R113, R131, PT ;  /* 0x000000837100720c */ /* 0x000fe40003f46270 */
[----:B------:R-:W-:-:S02]  /*1e70*/  FSEL R79, R79, -INF , P5 ;  /* 0xff8000004f4f7808 */ /* 0x000fc40002800000 */
[----:B------:R-:W-:Y:S02]  /*1e80*/  FSEL R35, R35, -INF , P3 ;  /* 0xff80000023237808 */ /* 0x000fe40001800000 */
[----:B------:R-:W-:Y:S02]  /*1e90*/  ISETP.GE.AND P5, PT, R113, R144, PT ;  /* 0x000000907100720c */ /* 0x000fe40003fa6270 */
[----:B------:R-:W-:Y:S01]  /*1ea0*/  LOP3.LUT P3, RZ, R83, 0x1, RZ, 0xc0, !PT ;  /* 0x0000000153ff7812 */ /* 0x000fe2000786c0ff */
[----:B------:R-:W-:Y:S01]  /*1eb0*/  FADD R128, R128, -R67 ;  /* 0x8000004380807221 */ /* 0x000fe20000000000 */
[----:B------:R-:W-:Y:S01]  /*1ec0*/  SHF.R.U32.HI R83, RZ, 0x5, R122 ;  /* 0x00000005ff537819 */ /* 0x000fe2000001167a */
[----:B------:R-:W-:Y:S01]  /*1ed0*/  FMUL R75, R75, UR21 ;  /* 0x000000154b4b7c20 */ /* 0x000fe20008400000 */
[----:B------:R-:W-:Y:S02]  /*1ee0*/  FSEL R62, R62, -INF , P2 ;  /* 0xff8000003e3e7808 */ /* 0x000fe40001000000 */
[----:B------:R-:W-:-:S02]  /*1ef0*/  ISETP.GE.AND P2, PT, R113, R138, PT ;  /* 0x0000008a7100720c */ /* 0x000fc40003f46270 */
[----:B------:R-:W-:Y:S02]  /*1f00*/  FSEL R38, R38, -INF , P5 ;  /* 0xff80000026267808 */ /* 0x000fe40002800000 */
[----:B------:R-:W-:Y:S01]  /*1f10*/  LOP3.LUT P5, RZ, R83, 0x1, RZ, 0xc0, !PT ;  /* 0x0000000153ff7812 */ /* 0x000fe200078ac0ff */
[----:B------:R-:W-:Y:S01]  /*1f20*/  FMUL R83, R128, 1.4426950216293334961 ;  /* 0x3fb8aa3b80537820 */ /* 0x000fe20000400000 */
[----:B------:R-:W-:Y:S01]  /*1f30*/  FSEL R81, R81, -INF , P4 ;  /* 0xff80000051517808 */ /* 0x000fe20002000000 */
[----:B------:R-:W-:Y:S01]  /*1f40*/  FMUL R34, R34, UR21 ;  /* 0x0000001522227c20 */ /* 0x000fe20008400000 */
[----:B------:R-:W-:Y:S01]  /*1f50*/  FMNMX R128, R53, R58, !PT ;  /* 0x0000003a35807209 */ /* 0x000fe20007800000 */
[----:B------:R-:W-:Y:S01]  /*1f60*/  FMUL R76, R78, UR21 ;  /* 0x000000154e4c7c20 */ /* 0x000fe20008400000 */
[----:B------:R-:W-:Y:S01]  /*1f70*/  FSEL R75, R75, -INF , P2 ;  /* 0xff8000004b4b7808 */ /* 0x000fe20001000000 */
[----:B------:R-:W-:Y:S01]  /*1f80*/  FMUL R87, R87, UR21 ;  /* 0x0000001557577c20 */ /* 0x000fe20008400000 */
[C---:B------:R-:W-:Y:S01]  /*1f90*/  ISETP.GE.AND P4, PT, R113.reuse, R142, PT ;  /* 0x0000008e7100720c */ /* 0x040fe20003f86270 */
[----:B------:R-:W-:Y:S01]  /*1fa0*/  FADD R130, R130, -R67 ;  /* 0x8000004382827221 */ /* 0x000fe20000000000 */
[----:B------:R-:W-:-:S02]  /*1fb0*/  ISETP.GE.AND P2, PT, R113, R84, PT ;  /* 0x000000547100720c */ /* 0x000fc40003f46270 */
[----:B------:R-:W-:Y:S02]  /*1fc0*/  SHF.R.U32.HI R78, RZ, 0x9, R122 ;  /* 0x00000009ff4e7819 */ /* 0x000fe4000001167a */
[----:B------:R-:W-:Y:S02]  /*1fd0*/  FMNMX R85, R59, R128, !PT ;  /* 0x000000803b557209 */ /* 0x000fe40007800000 */
[----:B------:R-:W-:Y:S02]  /*1fe0*/  FSEL R34, R34, -INF , P4 ;  /* 0xff80000022227808 */ /* 0x000fe40002000000 */
[----:B------:R-:W-:Y:S01]  /*1ff0*/  FSEL R26, R87, -INF , P2 ;  /* 0xff800000571a7808 */ /* 0x000fe20001000000 */
[----:B------:R-:W-:Y:S01]  /*2000*/  FADD R87, R126, -R67 ;  /* 0x800000437e577221 */ /* 0x000fe20000000000 */
[----:B------:R-:W-:Y:S01]  /*2010*/  LOP3.LUT P4, RZ, R78, 0x1, RZ, 0xc0, !PT ;  /* 0x000000014eff7812 */ /* 0x000fe2000788c0ff */
[----:B------:R-:W-:Y:S01]  /*2020*/  FMUL R78, R130, 1.4426950216293334961 ;  /* 0x3fb8aa3b824e7820 */ /* 0x000fe20000400000 */
[----:B------:R-:W-:Y:S01]  /*2030*/  FMNMX R130, R62, R85, !PT ;  /* 0x000000553e827209 */ /* 0x000fe20007800000 */
[----:B------:R-:W-:Y:S01]  /*2040*/  FMUL R31, R31, UR21 ;  /* 0x000000151f1f7c20 */ /* 0x000fe20008400000 */
[----:B------:R-:W-:Y:S01]  /*2050*/  FMUL R85, R87, 1.4426950216293334961 ;  /* 0x3fb8aa3b57557820 */ /* 0x000fe20000400000 */
[----:B------:R-:W-:-:S02]  /*2060*/  ISETP.GE.AND P1, PT, R113, R141, PT ;  /* 0x0000008d7100720c */ /* 0x000fc40003f26270 */
[----:B------:R-:W-:Y:S01]  /*2070*/  FMNMX R87, R63, R130, !PT ;  /* 0x000000823f577209 */ /* 0x000fe20007800000 */
[--C-:B------:R-:W-:Y:S01]  /*2080*/  FADD R132, R132, -R67.reuse ;  /* 0x8000004384847221 */ /* 0x100fe20000000000 */
[----:B------:R-:W-:Y:S01]  /*2090*/  SHF.R.U32.HI R77, RZ, 0xc, R122 ;  /* 0x0000000cff4d7819 */ /* 0x000fe2000001167a */
[----:B------:R-:W-:Y:S01]  /*20a0*/  FADD R124, R124, -R67 ;  /* 0x800000437c7c7221 */ /* 0x000fe20000000000 */
[----:B------:R-:W-:Y:S02]  /*20b0*/  FSEL R31, R31, -INF , P1 ;  /* 0xff8000001f1f7808 */ /* 0x000fe40000800000 */
[----:B------:R-:W-:Y:S02]  /*20c0*/  FMNMX R87, R66, R87, !PT ;  /* 0x0000005742577209 */ /* 0x000fe40007800000 */
[----:B------:R-:W-:Y:S01]  /*20d0*/  LOP3.LUT P1, RZ, R77, 0x1, RZ, 0xc0, !PT ;  /* 0x000000014dff7812 */ /* 0x000fe2000782c0ff */
[----:B------:R-:W-:Y:S01]  /*20e0*/  FMUL R77, R132, 1.4426950216293334961 ;  /* 0x3fb8aa3b844d7820 */ /* 0x000fe20000400000 */
[----:B------:R-:W-:Y:S01]  /*20f0*/  FMUL R132, R124, 1.4426950216293334961 ;  /* 0x3fb8aa3b7c847820 */ /* 0x000fe20000400000 */
[----:B------:R-:W-:-:S04]  /*2100*/  FMNMX R124, R70, R87, !PT ;  /* 0x00000057467c7209 */ /* 0x000fc80007800000 */
[----:B------:R-:W-:-:S04]  /*2110*/  FMNMX R124, R71, R124, !PT ;  /* 0x0000007c477c7209 */ /* 0x000fc80007800000 */
[----:B------:R-:W-:Y:S01]  /*2120*/  FMNMX R124, R73, R124, !PT ;  /* 0x0000007c497c7209 */ /* 0x000fe20007800000 */
[----:B------:R-:W-:Y:S01]  /*2130*/  FMUL R39, R39, UR21 ;  /* 0x0000001527277c20 */ /* 0x000fe20008400000 */
[----:B------:R-:W-:Y:S02]  /*2140*/  FSEL R76, R76, -INF , P6 ;  /* 0xff8000004c4c7808 */ /* 0x000fe40003000000 */
[----:B------:R-:W-:Y:S02]  /*2150*/  FMNMX R133, R75, R124, !PT ;  /* 0x0000007c4b857209 */ /* 0x000fe40007800000 */
[----:B------:R-:W-:Y:S01]  /*2160*/  ISETP.GE.AND P6, PT, R113, R145, PT ;  /* 0x000000917100720c */ /* 0x000fe20003fc6270 */
[----:B------:R-:W-:Y:S01]  /*2170*/  FADD R127, R127, -R67 ;  /* 0x800000437f7f7221 */ /* 0x000fe20000000000 */
[----:B------:R-:W-:Y:S02]  /*2180*/  SHF.R.U32.HI R84, RZ, 0x4, R122 ;  /* 0x00000004ff547819 */ /* 0x000fe4000001167a */
[----:B------:R-:W-:-:S02]  /*2190*/  FMNMX R124, R76, R133, !PT ;  /* 0x000000854c7c7209 */ /* 0x000fc40007800000 */
[----:B------:R-:W-:Y:S02]  /*21a0*/  FSEL R39, R39, -INF , P6 ;  /* 0xff80000027277808 */ /* 0x000fe40003000000 */
[----:B------:R-:W-:Y:S02]  /*21b0*/  ISETP.GE.AND P2, PT, R113, R139, PT ;  /* 0x0000008b7100720c */ /* 0x000fe40003f46270 */
[----:B------:R-:W-:Y:S01]  /*21c0*/  LOP3.LUT P6, RZ, R84, 0x1, RZ, 0xc0, !PT ;  /* 0x0000000154ff7812 */ /* 0x000fe200078cc0ff */
[----:B------:R-:W-:Y:S01]  /*21d0*/  FMUL R84, R127, 1.4426950216293334961 ;  /* 0x3fb8aa3b7f547820 */ /* 0x000fe20000400000 */
[----:B------:R-:W-:Y:S01]  /*21e0*/  FMNMX R137, R79, R124, !PT ;  /* 0x0000007c4f897209 */ /* 0x000fe20007800000 */
[----:B------:R-:W-:Y:S01]  /*21f0*/  IMAD.WIDE R126, R111, 0x2, R92 ;  /* 0x000000026f7e7825 */ /* 0x000fe200078e025c */
[----:B------:R-:W-:-:S03]  /*2200*/  FSEL R86, R86, -INF , P2 ;  /* 0xff80000056567808 */ /* 0x000fc60001000000 */
[----:B------:R-:W-:Y:S01]  /*2210*/  FMUL R30, R30, UR21 ;  /* 0x000000151e1e7c20 */ /* 0x000fe20008400000 */
[----:B------:R-:W-:Y:S02]  /*2220*/  ISETP.GE.AND P2, PT, R113, R140, PT ;  /* 0x0000008c7100720c */ /* 0x000fe40003f46270 */
[----:B------:R-:W-:Y:S01]  /*2230*/  FMNMX R124, R80, R137, !PT ;  /* 0x00000089507c7209 */ /* 0x000fe20007800000 */
[--C-:B------:R-:W-:Y:S01]  /*2240*/  FADD R129, R129, -R67.reuse ;  /* 0x8000004381817221 */ /* 0x100fe20000000000 */
[----:B------:R-:W-:Y:S01]  /*2250*/  SHF.R.U32.HI R74, RZ, 0xd, R122 ;  /* 0x0000000dff4a7819 */ /* 0x000fe2000001167a */
[----:B------:R0:W2:Y:S01]  /*2260*/  LDG.E.U16 R127, desc[UR18][R126.64] ;  /* 0x000000127e7f7981 */ /* 0x0000a2000c1e1500 */
[----:B------:R-:W-:Y:S01]  /*2270*/  FSEL R30, R30, -INF , P2 ;  /* 0xff8000001e1e7808 */ /* 0x000fe20001000000 */
[----:B------:R-:W-:Y:S01]  /*2280*/  FADD R123, R123, -R67 ;  /* 0x800000437b7b7221 */ /* 0x000fe20000000000 */
[----:B------:R-:W-:Y:S02]  /*2290*/  FMNMX R137, R81, R124, !PT ;  /* 0x0000007c51897209 */ /* 0x000fe40007800000 */
[----:B------:R-:W-:Y:S01]  /*22a0*/  LOP3.LUT P2, RZ, R74, 0x1, RZ, 0xc0, !PT ;  /* 0x000000014aff7812 */ /* 0x000fe2000784c0ff */
[----:B------:R-:W-:Y:S01]  /*22b0*/  FMUL R74, R129, 1.4426950216293334961 ;  /* 0x3fb8aa3b814a7820 */ /* 0x000fe20000400000 */
[----:B------:R-:W-:-:S04]  /*22c0*/  IMAD.WIDE R128, R111, 0x2, R22 ;  /* 0x000000026f807825 */ /* 0x000fc800078e0216 */
[----:B0-----:R-:W-:Y:S01]  /*22d0*/  FADD R126, R72, -R67 ;  /* 0x80000043487e7221 */ /* 0x001fe20000000000 */
[----:B------:R-:W-:Y:S01]  /*22e0*/  FMUL R136, R123, 1.4426950216293334961 ;  /* 0x3fb8aa3b7b887820 */ /* 0x000fe20000400000 */
[----:B------:R-:W-:Y:S01]  /*22f0*/  FMNMX R137, R82, R137, !PT ;  /* 0x0000008952897209 */ /* 0x000fe20007800000 */
[----:B------:R-:W-:-:S04]  /*2300*/  IMAD.WIDE R130, R111, 0x2, R94 ;  /* 0x000000026f827825 */ /* 0x000fc800078e025e */
[----:B------:R-:W-:Y:S01]  /*2310*/  FMUL R138, R126, 1.4426950216293334961 ;  /* 0x3fb8aa3b7e8a7820 */ /* 0x000fe20000400000 */
[----:B------:R0:W-:Y:S01]  /*2320*/  MUFU.EX2 R87, R132 ;  /* 0x0000008400577308 */ /* 0x0001e20000000800 */
[----:B------:R-:W-:Y:S01]  /*2330*/  FADD R126, R69, -R67 ;  /* 0x80000043457e7221 */ /* 0x000fe20000000000 */
[----:B------:R-:W-:Y:S01]  /*2340*/  IMAD.WIDE R134, R111, 0x2, R98 ;  /* 0x000000026f867825 */ /* 0x000fe200078e0262 */
[----:B------:R1:W3:Y:S01]  /*2350*/  LDG.E.U16 R125, desc[UR18][R128.64] ;  /* 0x00000012807d7981 */ /* 0x0002e2000c1e1500 */
[----:B------:R-:W-:-:S03]  /*2360*/  FMNMX R124, R26, R137, !PT ;  /* 0x000000891a7c7209 */ /* 0x000fc60007800000 */
[----:B------:R4:W5:Y:S01]  /*2370*/  LDG.E.U16 R123, desc[UR18][R130.64] ;  /* 0x00000012827b7981 */ /* 0x000962000c1e1500 */
[----:B------:R4:W-:Y:S01]  /*2380*/  MUFU.EX2 R72, R136 ;  /* 0x0000008800487308 */ /* 0x0009e20000000800 */
[----:B0-----:R-:W-:-:S04]  /*2390*/  IMAD.WIDE R132, R111, 0x2, R100 ;  /* 0x000000026f847825 */ /* 0x001fc800078e0264 */
[C---:B-1----:R-:W-:Y:S02]  /*23a0*/  IMAD.WIDE R128, R111.reuse, 0x2, R96 ;  /* 0x000000026f807825 */ /* 0x042fe400078e0260 */
[----:B------:R-:W5:Y:S01]  /*23b0*/  LDG.E.U16 R133, desc[UR18][R132.64] ;  /* 0x0000001284857981 */ /* 0x000f62000c1e1500 */
[----:B------:R0:W-:Y:S01]  /*23c0*/  MUFU.EX2 R69, R138 ;  /* 0x0000008a00457308 */ /* 0x0001e20000000800 */
[C---:B----4-:R-:W-:Y:S02]  /*23d0*/  IMAD.WIDE R136, R111.reuse, 0x2, R104 ;  /* 0x000000026f887825 */ /* 0x050fe400078e0268 */
[----:B------:R-:W4:Y:S04]  /*23e0*/  LDG.E.U16 R131, desc[UR18][R134.64] ;  /* 0x0000001286837981 */ /* 0x000f28000c1e1500 */
[----:B------:R1:W5:Y:S01]  /*23f0*/  LDG.E.U16 R129, desc[UR18][R128.64] ;  /* 0x0000001280817981 */ /* 0x000362000c1e1500 */
[----:B0-----:R-:W-:-:S03]  /*2400*/  IMAD.WIDE R138, R111, 0x2, R102 ;  /* 0x000000026f8a7825 */ /* 0x001fc600078e0266 */
[----:B------:R-:W5:Y:S04]  /*2410*/  LDG.E.U16 R137, desc[UR18][R136.64] ;  /* 0x0000001288897981 */ /* 0x000f68000c1e1500 */
[----:B------:R0:W5:Y:S01]  /*2420*/  LDG.E.U16 R135, desc[UR18][R138.64] ;  /* 0x000000128a877981 */ /* 0x000162000c1e1500 */
[----:B------:R-:W-:Y:S01]  /*2430*/  FMUL R130, R126, 1.4426950216293334961 ;  /* 0x3fb8aa3b7e827820 */ /* 0x000fe20000400000 */
[--C-:B------:R-:W-:Y:S01]  /*2440*/  FADD R126, R68, -R67.reuse ;  /* 0x80000043447e7221 */ /* 0x100fe20000000000 */
[----:B------:R-:W-:Y:S01]  /*2450*/  FMNMX R141, R27, R124, !PT ;  /* 0x0000007c1b8d7209 */ /* 0x000fe20007800000 */
[--C-:B------:R-:W-:Y:S01]  /*2460*/  FADD R124, R64, -R67.reuse ;  /* 0x80000043407c7221 */ /* 0x100fe20000000000 */
[----:B------:R-:W-:Y:S01]  /*2470*/  FMUL R42, R42, UR21 ;  /* 0x000000152a2a7c20 */ /* 0x000fe20008400000 */
[----:B-1----:R-:W-:Y:S01]  /*2480*/  FMUL R128, R126, 1.4426950216293334961 ;  /* 0x3fb8aa3b7e807820 */ /* 0x002fe20000400000 */
[----:B------:R-:W-:Y:S01]  /*2490*/  FMNMX R141, R86, R141, !PT ;  /* 0x0000008d568d7209 */ /* 0x000fe20007800000 */
[--C-:B------:R-:W-:Y:S01]  /*24a0*/  FADD R126, R65, -R67.reuse ;  /* 0x80000043417e7221 */ /* 0x100fe20000000000 */
[----:B------:R-:W-:Y:S01]  /*24b0*/  SHF.R.U32.HI R122, RZ, 0x1, R122 ;  /* 0x00000001ff7a7819 */ /* 0x000fe2000001167a */
[----:B------:R1:W-:Y:S01]  /*24c0*/  MUFU.EX2 R65, R128 ;  /* 0x0000008000417308 */ /* 0x0003e20000000800 */
[----:B------:R-:W-:Y:S01]  /*24d0*/  FMUL R43, R43, UR21 ;  /* 0x000000152b2b7c20 */ /* 0x000fe20008400000 */
[----:B------:R-:W-:Y:S01]  /*24e0*/  FMUL R134, R126, 1.4426950216293334961 ;  /* 0x3fb8aa3b7e867820 */ /* 0x000fe20000400000 */
[--C-:B------:R-:W-:Y:S01]  /*24f0*/  FADD R60, R60, -R67.reuse ;  /* 0x800000433c3c7221 */ /* 0x100fe20000000000 */
[----:B------:R-:W-:Y:S01]  /*2500*/  FMUL R46, R46, UR21 ;  /* 0x000000152e2e7c20 */ /* 0x000fe20008400000 */
[----:B------:R-:W-:Y:S01]  /*2510*/  FMUL R47, R47, UR21 ;  /* 0x000000152f2f7c20 */ /* 0x000fe20008400000 */
[----:B------:R-:W-:Y:S01]  /*2520*/  FMUL R50, R50, UR21 ;  /* 0x0000001532327c20 */ /* 0x000fe20008400000 */
[----:B------:R-:W-:Y:S01]  /*2530*/  FMUL R51, R51, UR21 ;  /* 0x0000001533337c20 */ /* 0x000fe20008400000 */
[----:B------:R-:W-:Y:S01]  /*2540*/  FMUL R54, R54, UR21 ;  /* 0x0000001536367c20 */ /* 0x000fe20008400000 */
[----:B-1----:R-:W-:Y:S01]  /*2550*/  FMUL R128, R124, 1.4426950216293334961 ;  /* 0x3fb8aa3b7c807820 */ /* 0x002fe20000400000 */
[----:B------:R-:W-:Y:S01]  /*2560*/  FMNMX R124, R30, R141, !PT ;  /* 0x0000008d1e7c7209 */ /* 0x000fe20007800000 */
[--C-:B------:R-:W-:Y:S01]  /*2570*/  FADD R126, R61, -R67.reuse ;  /* 0x800000433d7e7221 */ /* 0x100fe20000000000 */
[----:B------:R-:W-:Y:S01]  /*2580*/  FMUL R55, R55, UR21 ;  /* 0x0000001537377c20 */ /* 0x000fe20008400000 */
[----:B------:R-:W-:Y:S01]  /*2590*/  FADD R24, R24, -R67 ;  /* 0x8000004318187221 */ /* 0x000fe20000000000 */
[----:B0-----:R-:W-:Y:S01]  /*25a0*/  FMNMX R139, R31, R124, !PT ;  /* 0x0000007c1f8b7209 */ /* 0x001fe20007800000 */
[----:B------:R-:W-:Y:S01]  /*25b0*/  BAR.SYNC.DEFER_BLOCKING 0x0 ;  /* 0x0000000000007b1d */ /* 0x000fe20000010000 */
[----:B------:R-:W-:-:S02]  /*25c0*/  FSEL R42, R42, -INF , !P2 ;  /* 0xff8000002a2a7808 */ /* 0x000fc40005000000 */
[----:B------:R-:W-:Y:S02]  /*25d0*/  FMNMX R124, R34, R139, !PT ;  /* 0x0000008b227c7209 */ /* 0x000fe40007800000 */
[----:B------:R-:W-:Y:S01]  /*25e0*/  LOP3.LUT P2, RZ, R122, 0x1, RZ, 0xc0, !PT ;  /* 0x000000017aff7812 */ /* 0x000fe2000784c0ff */
[----:B------:R-:W-:Y:S01]  /*25f0*/  FMUL R122, R126, 1.4426950216293334961 ;  /* 0x3fb8aa3b7e7a7820 */ /* 0x000fe20000400000 */
[----:B------:R-:W-:Y:S01]  /*2600*/  FADD R126, R57, -R67 ;  /* 0x80000043397e7221 */ /* 0x000fe20000000000 */
[----:B------:R-:W-:-:S04]  /*2610*/  FMNMX R57, R35, R124, !PT ;  /* 0x0000007c23397209 */ /* 0x000fc80007800000 */
[----:B------:R-:W-:Y:S01]  /*2620*/  FMNMX R124, R38, R57, !PT ;  /* 0x00000039267c7209 */ /* 0x000fe20007800000 */
[----:B------:R0:W-:Y:S03]  /*2630*/  MUFU.EX2 R61, R128 ;  /* 0x00000080003d7308 */ /* 0x0001e60000000800 */
[----:B------:R-:W-:Y:S02]  /*2640*/  FMNMX R139, R39, R124, !PT ;  /* 0x0000007c278b7209 */ /* 0x000fe40007800000 */
[----:B------:R-:W-:Y:S01]  /*2650*/  FSEL R43, R43, -INF , !P1 ;  /* 0xff8000002b2b7808 */ /* 0x000fe20004800000 */
[----:B0-----:R-:W-:Y:S01]  /*2660*/  FMUL R128, R60, 1.4426950216293334961 ;  /* 0x3fb8aa3b3c807820 */ /* 0x001fe20000400000 */
[----:B------:R-:W-:Y:S01]  /*2670*/  FMNMX R60, R42, R139, !PT ;  /* 0x0000008b2a3c7209 */ /* 0x000fe20007800000 */
[----:B------:R-:W-:Y:S01]  /*2680*/  FADD R124, R56, -R67 ;  /* 0x80000043387c7221 */ /* 0x000fe20000000000 */
[----:B------:R-:W-:-:S02]  /*2690*/  FSEL R46, R46, -INF , !P4 ;  /* 0xff8000002e2e7808 */ /* 0x000fc40006000000 */
[----:B------:R-:W-:Y:S01]  /*26a0*/  FMNMX R139, R43, R60, !PT ;  /* 0x0000003c2b8b7209 */ /* 0x000fe20007800000 */
[----:B------:R-:W-:Y:S01]  /*26b0*/  FMUL R60, R124, 1.4426950216293334961 ;  /* 0x3fb8aa3b7c3c7820 */ /* 0x000fe20000400000 */
[----:B------:R-:W-:Y:S02]  /*26c0*/  FSEL R47, R47, -INF , !P3 ;  /* 0xff8000002f2f7808 */ /* 0x000fe40005800000 */
[----:B------:R-:W-:Y:S01]  /*26d0*/  FMNMX R124, R46, R139, !PT ;  /* 0x0000008b2e7c7209 */ /* 0x000fe20007800000 */
[----:B------:R-:W-:Y:S01]  /*26e0*/  FMUL R126, R126, 1.4426950216293334961 ;  /* 0x3fb8aa3b7e7e7820 */ /* 0x000fe20000400000 */
[----:B------:R-:W-:Y:S02]  /*26f0*/  FSEL R50, R50, -INF , !P5 ;  /* 0xff80000032327808 */ /* 0x000fe40006800000 */
[----:B------:R-:W-:Y:S01]  /*2700*/  FMNMX R139, R47, R124, !PT ;  /* 0x0000007c2f8b7209 */ /* 0x000fe20007800000 */
[----:B------:R0:W-:Y:S03]  /*2710*/  MUFU.EX2 R57, R126 ;  /* 0x0000007e00397308 */ /* 0x0001e60000000800 */
[----:B------:R-:W-:Y:S01]  /*2720*/  FMNMX R141, R50, R139, !PT ;  /* 0x0000008b328d7209 */ /* 0x000fe20007800000 */
[----:B0-----:R-:W-:Y:S01]  /*2730*/  FADD R126, R28, -R67 ;  /* 0x800000431c7e7221 */ /* 0x001fe20000000000 */
[----:B------:R-:W-:-:S02]  /*2740*/  FSEL R28, R51, -INF , !P6 ;  /* 0xff800000331c7808 */ /* 0x000fc40007000000 */
[----:B------:R-:W-:Y:S02]  /*2750*/  FSEL R51, R54, -INF , !P2 ;  /* 0xff80000036337808 */ /* 0x000fe40005000000 */
[----:B------:R-:W-:Y:S01]  /*2760*/  FMNMX R54, R28, R141, !PT ;  /* 0x0000008d1c367209 */ /* 0x000fe20007800000 */
[----:B------:R-:W-:Y:S01]  /*2770*/  FADD R124, R25, -R67 ;  /* 0x80000043197c7221 */ /* 0x000fe20000000000 */
[----:B------:R-:W-:Y:S02]  /*2780*/  FSEL R25, R55, -INF , P0 ;  /* 0xff80000037197808 */ /* 0x000fe40000000000 */
[----:B------:R-:W-:Y:S01]  /*2790*/  FMNMX R54, R51, R54, !PT ;  /* 0x0000003633367209 */ /* 0x000fe20007800000 */
[----:B------:R-:W-:-:S03]  /*27a0*/  FMUL R141, R24, 1.4426950216293334961 ;  /* 0x3fb8aa3b188d7820 */ /* 0x000fc60000400000 */
[----:B------:R-:W-:Y:S01]  /*27b0*/  FMNMX R54, R25, R54, !PT ;  /* 0x0000003619367209 */ /* 0x000fe20007800000 */
[----:B------:R-:W-:-:S04]  /*27c0*/  FADD R24, R29, -R67 ;  /* 0x800000431d187221 */ /* 0x000fc80000000000 */
[----:B------:R-:W0:Y:S01]  /*27d0*/  SHFL.BFLY PT, R29, R54, 0x2, 0x1f ;  /* 0x0c401f00361d7f89 */ /* 0x000e2200000e0000 */
[----:B------:R-:W-:Y:S01]  /*27e0*/  FMUL R126, R126, 1.4426950216293334961 ;  /* 0x3fb8aa3b7e7e7820 */ /* 0x000fe20000400000 */
[----:B------:R-:W-:-:S03]  /*27f0*/  FMUL R24, R24, 1.4426950216293334961 ;  /* 0x3fb8aa3b18187820 */ /* 0x000fc60000400000 */
[----:B------:R-:W-:Y:S08]  /*2800*/  MUFU.EX2 R139, R126 ;  /* 0x0000007e008b7308 */ /* 0x000ff00000000800 */
[----:B------:R1:W-:Y:S01]  /*2810*/  MUFU.EX2 R126, R24 ;  /* 0x00000018007e7308 */ /* 0x0003e20000000800 */
[----:B0-----:R-:W-:-:S05]  /*2820*/  FMNMX R29, R54, R29, !PT ;  /* 0x0000001d361d7209 */ /* 0x001fca0007800000 */
[----:B-1----:R-:W0:Y:S01]  /*2830*/  SHFL.BFLY PT, R24, R29, 0x1, 0x1f ;  /* 0x0c201f001d187f89 */ /* 0x002e2200000e0000 */
[--C-:B------:R-:W-:Y:S01]  /*2840*/  FADD R32, R32, -R67.reuse ;  /* 0x8000004320207221 */ /* 0x100fe20000000000 */
[----:B------:R-:W-:-:S03]  /*2850*/  FADD R33, R33, -R67 ;  /* 0x8000004321217221 */ /* 0x000fc60000000000 */
[----:B------:R-:W-:Y:S01]  /*2860*/  FMUL R32, R32, 1.4426950216293334961 ;  /* 0x3fb8aa3b20207820 */ /* 0x000fe20000400000 */
[----:B0-----:R-:W-:-:S04]  /*2870*/  FMNMX R24, R29, R24, !PT ;  /* 0x000000181d187209 */ /* 0x001fc80007800000 */
[----:B------:R-:W-:Y:S01]  /*2880*/  FMNMX R136, R24, R121, !PT ;  /* 0x0000007918887209 */ /* 0x000fe20007800000 */
[----:B------:R-:W-:-:S04]  /*2890*/  FADD R24, -R67, R118 ;  /* 0x0000007643187221 */ /* 0x000fc80000000100 */
[----:B------:R-:W-:Y:S01]  /*28a0*/  FMUL R118, R24, 1.4426950216293334961 ;  /* 0x3fb8aa3b18767820 */ /* 0x000fe20000400000 */
[----:B------:R-:W-:-:S04]  /*28b0*/  FADD R24, R58, -R136 ;  /* 0x800000883a187221 */ /* 0x000fc80000000000 */
[----:B------:R-:W-:Y:S01]  /*28c0*/  FMUL R29, R24, 1.4426950216293334961 ;  /* 0x3fb8aa3b181d7820 */ /* 0x000fe20000400000 */
[--C-:B------:R-:W-:Y:S01]  /*28d0*/  FADD R24, R59, -R136.reuse ;  /* 0x800000883b187221 */ /* 0x100fe20000000000 */
[----:B------:R0:W-:Y:S01]  /*28e0*/  MUFU.EX2 R143, R32 ;  /* 0x00000020008f7308 */ /* 0x0001e20000000800 */
[----:B------:R-:W-:Y:S01]  /*28f0*/  FMUL R33, R33, 1.4426950216293334961 ;  /* 0x3fb8aa3b21217820 */ /* 0x000fe20000400000 */
[----:B------:R-:W-:Y:S01]  /*2900*/  FADD R36, R36, -R67 ;  /* 0x8000004324247221 */ /* 0x000fe20000000000 */
[----:B0-----:R-:W-:Y:S01]  /*2910*/  FMUL R32, R24, 1.4426950216293334961 ;  /* 0x3fb8aa3b18207820 */ /* 0x001fe20000400000 */
[----:B------:R-:W-:-:S04]  /*2920*/  FADD R24, R62, -R136 ;  /* 0x800000883e187221 */ /* 0x000fc80000000000 */
[----:B------:R-:W-:Y:S01]  /*2930*/  MUFU.EX2 R56, R128 ;  /* 0x0000008000387308 */ /* 0x000fe20000000800 */
[----:B------:R-:W-:-:S07]  /*2940*/  FMUL R36, R36, 1.4426950216293334961 ;  /* 0x3fb8aa3b24247820 */ /* 0x000fce0000400000 */
[----:B------:R0:W-:Y:S02]  /*2950*/  MUFU.EX2 R128, R33 ;  /* 0x0000002100807308 */ /* 0x0001e40000000800 */
[----:B0-----:R-:W-:Y:S01]  /*2960*/  FMUL R33, R24, 1.4426950216293334961 ;  /* 0x3fb8aa3b18217820 */ /* 0x001fe20000400000 */
[----:B------:R-:W-:-:S05]  /*2970*/  FADD R24, R63, -R136 ;  /* 0x800000883f187221 */ /* 0x000fca0000000000 */
[----:B------:R0:W-:Y:S01]  /*2980*/  MUFU.EX2 R145, R36 ;  /* 0x0000002400917308 */ /* 0x0001e20000000800 */
[--C-:B------:R-:W-:Y:S01]  /*2990*/  FADD R30, R30, -R136.reuse ;  /* 0x800000881e1e7221 */ /* 0x100fe20000000000 */
[----:B0-----:R-:W-:Y:S01]  /*29a0*/  FMUL R36, R24, 1.4426950216293334961 ;  /* 0x3fb8aa3b18247820 */ /* 0x001fe20000400000 */
[----:B------:R-:W-:-:S04]  /*29b0*/  FADD R24, R66, -R136 ;  /* 0x8000008842187221 */ /* 0x000fc80000000000 */
[----:B------:R-:W-:Y:S01]  /*29c0*/  FMUL R24, R24, 1.4426950216293334961 ;  /* 0x3fb8aa3b18187820 */ /* 0x000fe20000400000 */
[--C-:B------:R-:W-:Y:S01]  /*29d0*/  FADD R70, R70, -R136.reuse ;  /* 0x8000008846467221 */ /* 0x100fe20000000000 */
[--C-:B------:R-:W-:Y:S01]  /*29e0*/  FADD R71, R71, -R136.reuse ;  /* 0x8000008847477221 */ /* 0x100fe20000000000 */
[--C-:B------:R-:W-:Y:S01]  /*29f0*/  FADD R73, R73, -R136.reuse ;  /* 0x8000008849497221 */ /* 0x100fe20000000000 */
[----:B------:R0:W-:Y:S01]  /*2a00*/  MUFU.EX2 R155, R24 ;  /* 0x00000018009b7308 */ /* 0x0001e20000000800 */
[--C-:B------:R-:W-:Y:S01]  /*2a10*/  FADD R75, R75, -R136.reuse ;  /* 0x800000884b4b7221 */ /* 0x100fe20000000000 */
[--C-:B------:R-:W-:Y:S01]  /*2a20*/  FADD R76, R76, -R136.reuse ;  /* 0x800000884c4c7221 */ /* 0x100fe20000000000 */
[--C-:B------:R-:W-:Y:S01]  /*2a30*/  FADD R79, R79, -R136.reuse ;  /* 0x800000884f4f7221 */ /* 0x100fe20000000000 */
[--C-:B------:R-:W-:Y:S01]  /*2a40*/  FADD R80, R80, -R136.reuse ;  /* 0x8000008850507221 */ /* 0x100fe20000000000 */
[--C-:B------:R-:W-:Y:S01]  /*2a50*/  FADD R81, R81, -R136.reuse ;  /* 0x8000008851517221 */ /* 0x100fe20000000000 */
[--C-:B------:R-:W-:Y:S01]  /*2a60*/  FADD R82, R82, -R136.reuse ;  /* 0x8000008852527221 */ /* 0x100fe20000000000 */
[--C-:B------:R-:W-:Y:S01]  /*2a70*/  FADD R86, R86, -R136.reuse ;  /* 0x8000008856567221 */ /* 0x100fe20000000000 */
[----:B------:R-:W-:Y:S01]  /*2a80*/  FMUL R30, R30, 1.4426950216293334961 ;  /* 0x3fb8aa3b1e1e7820 */ /* 0x000fe20000400000 */
[----:B0-----:R-:W-:Y:S01]  /*2a90*/  FADD R24, -R136, R121 ;  /* 0x0000007988187221 */ /* 0x001fe20000000100 */
[--C-:B------:R-:W-:Y:S01]  /*2aa0*/  FADD R37, R37, -R67.reuse ;  /* 0x8000004325257221 */ /* 0x100fe20000000000 */
[--C-:B------:R-:W-:Y:S01]  /*2ab0*/  FADD R40, R40, -R67.reuse ;  /* 0x8000004328287221 */ /* 0x100fe20000000000 */
[--C-:B------:R-:W-:Y:S01]  /*2ac0*/  FADD R41, R41, -R67.reuse ;  /* 0x8000004329297221 */ /* 0x100fe20000000000 */
[--C-:B------:R-:W-:Y:S01]  /*2ad0*/  FADD R44, R44, -R67.reuse ;  /* 0x800000432c2c7221 */ /* 0x100fe20000000000 */
[--C-:B------:R-:W-:Y:S01]  /*2ae0*/  FADD R48, R48, -R67.reuse ;  /* 0x8000004330307221 */ /* 0x100fe20000000000 */
[--C-:B------:R-:W-:Y:S01]  /*2af0*/  FADD R49, R49, -R67.reuse ;  /* 0x8000004331317221 */ /* 0x100fe20000000000 */
[--C-:B------:R-:W-:Y:S01]  /*2b00*/  FADD R52, R52, -R67.reuse ;  /* 0x8000004334347221 */ /* 0x100fe20000000000 */
[----:B------:R-:W-:Y:S01]  /*2b10*/  FADD R45, R45, -R67 ;  /* 0x800000432d2d7221 */ /* 0x000fe20000000000 */
[--C-:B------:R-:W-:Y:S01]  /*2b20*/  FADD R53, R53, -R136.reuse ;  /* 0x8000008835357221 */ /* 0x100fe20000000000 */
        /* <DEDUP_REMOVED lines=15> */
[----:B------:R-:W-:Y:S01]  /*2c20*/  FMUL R124, R124, 1.4426950216293334961 ;  /* 0x3fb8aa3b7c7c7820 */ /* 0x000fe20000400000 */
        /* <DEDUP_REMOVED lines=8> */
[----:B---3--:R0:W-:Y:S04]  /*2cb0*/  STS.U16 [R114+UR17], R125 ;  /* 0x0000007d72007988 */ /* 0x0081e80008000411 */
[----:B----4-:R-:W-:Y:S04]  /*2cc0*/  STS.U16 [R114+UR17+0x400], R131 ;  /* 0x0004008372007988 */ /* 0x010fe80008000411 */
[----:B--2---:R-:W-:Y:S04]  /*2cd0*/  STS.U16 [R112+UR17+0x100], R127 ;  /* 0x0001007f70007988 */ /* 0x004fe80008000411 */
[----:B-----5:R-:W-:Y:S04]  /*2ce0*/  STS.U16 [R112+UR17+0x500], R133 ;  /* 0x0005008570007988 */ /* 0x020fe80008000411 */
[----:B------:R-:W-:Y:S04]  /*2cf0*/  STS.U16 [R4+UR17+0x200], R123 ;  /* 0x0002007b04007988 */ /* 0x000fe80008000411 */
[----:B------:R-:W-:Y:S04]  /*2d00*/  STS.U16 [R4+UR17+0x600], R135 ;  /* 0x0006008704007988 */ /* 0x000fe80008000411 */
[----:B------:R-:W-:Y:S04]  /*2d10*/  STS.U16 [R2+UR17+0x300], R129 ;  /* 0x0003008102007988 */ /* 0x000fe80008000411 */
[----:B------:R-:W-:Y:S01]  /*2d20*/  STS.U16 [R2+UR17+0x700], R137 ;  /* 0x0007008902007988 */ /* 0x000fe20008000411 */
[----:B------:R1:W-:Y:S06]  /*2d30*/  MEMBAR.ALL.CTA ;  /* 0x0000000000007992 */ /* 0x0003ec0000008000 */
[----:B-1----:R-:W1:Y:S01]  /*2d40*/  FENCE.VIEW.ASYNC.S ;  /* 0x00000000000073c6 */ /* 0x002e620000000000 */
[----:B------:R-:W-:Y:S01]  /*2d50*/  FMUL R82, R82, 1.4426950216293334961 ;  /* 0x3fb8aa3b52527820 */ /* 0x000fe20000400000 */
[----:B------:R-:W-:Y:S01]  /*2d60*/  FMUL R86, R86, 1.4426950216293334961 ;  /* 0x3fb8aa3b56567820 */ /* 0x000fe20000400000 */
[----:B------:R-:W-:Y:S01]  /*2d70*/  FMUL R24, R24, 1.4426950216293334961 ;  /* 0x3fb8aa3b18187820 */ /* 0x000fe20000400000 */
[----:B------:R2:W-:Y:S01]  /*2d80*/  MUFU.EX2 R144, R30 ;  /* 0x0000001e00907308 */ /* 0x0005e20000000800 */
        /* <DEDUP_REMOVED lines=23> */
[----:B--2---:R-:W-:Y:S01]  /*2f00*/  FMUL R30, R25, 1.4426950216293334961 ;  /* 0x3fb8aa3b191e7820 */ /* 0x004fe20000400000 */
[----:B------:R-:W2:Y:S08]  /*2f10*/  MUFU.EX2 R118, R118 ;  /* 0x0000007600767308 */ /* 0x000eb00000000800 */
[----:B------:R-:W3:Y:S01]  /*2f20*/  MUFU.EX2 R169, R24 ;  /* 0x0000001800a97308 */ /* 0x000ee20000000800 */
[----:B------:R-:W-:-:S07]  /*2f30*/  USHF.L.U32 UR7, UR20, 0x4, URZ ;  /* 0x0000000414077899 */ /* 0x000fce000800063f */
[----:B------:R-:W-:Y:S08]  /*2f40*/  MUFU.EX2 R68, R130 ;  /* 0x0000008200447308 */ /* 0x000ff00000000800 */
[----:B------:R-:W-:Y:S08]  /*2f50*/  MUFU.EX2 R64, R134 ;  /* 0x0000008600407308 */ /* 0x000ff00000000800 */
[----:B------:R-:W-:Y:S08]  /*2f60*/  MUFU.EX2 R140, R75 ;  /* 0x0000004b008c7308 */ /* 0x000ff00000000800 */
[----:B------:R-:W-:Y:S08]  /*2f70*/  MUFU.EX2 R157, R86 ;  /* 0x00000056009d7308 */ /* 0x000ff00000000800 */
[----:B------:R-:W-:Y:S08]  /*2f80*/  MUFU.EX2 R74, R74 ;  /* 0x0000004a004a7308 */ /* 0x000ff00000000800 */
[----:B------:R-:W4:Y:S08]  /*2f90*/  MUFU.EX2 R77, R77 ;  /* 0x0000004d004d7308 */ /* 0x000f300000000800 */
[----:B------:R-:W-:Y:S08]  /*2fa0*/  MUFU.EX2 R78, R78 ;  /* 0x0000004e004e7308 */ /* 0x000ff00000000800 */
[----:B------:R-:W5:Y:S08]  /*2fb0*/  MUFU.EX2 R83, R83 ;  /* 0x0000005300537308 */ /* 0x000f700000000800 */
[----:B------:R-:W-:Y:S08]  /*2fc0*/  MUFU.EX2 R84, R84 ;  /* 0x0000005400547308 */ /* 0x000ff00000000800 */
[----:B------:R-:W1:Y:S08]  /*2fd0*/  MUFU.EX2 R85, R85 ;  /* 0x0000005500557308 */ /* 0x000e700000000800 */
[----:B------:R-:W-:Y:S08]  /*2fe0*/  MUFU.EX2 R122, R122 ;  /* 0x0000007a007a7308 */ /* 0x000ff00000000800 */
        /* <DEDUP_REMOVED lines=12> */
[----:B------:R-:W1:Y:S08]  /*30b0*/  MUFU.EX2 R59, R29 ;  /* 0x0000001d003b7308 */ /* 0x000e700000000800 */
[----:B------:R-:W-:Y:S08]  /*30c0*/  MUFU.EX2 R62, R32 ;  /* 0x00000020003e7308 */ /* 0x000ff00000000800 */
[----:B------:R-:W1:Y:S08]  /*30d0*/  MUFU.EX2 R63, R33 ;  /* 0x00000021003f7308 */ /* 0x000e700000000800 */
[----:B------:R-:W1:Y:S08]  /*30e0*/  MUFU.EX2 R66, R36 ;  /* 0x0000002400427308 */ /* 0x000e700000000800 */
[----:B------:R-:W-:Y:S08]  /*30f0*/  MUFU.EX2 R70, R70 ;  /* 0x0000004600467308 */ /* 0x000ff00000000800 */
[----:B------:R-:W1:Y:S08]  /*3100*/  MUFU.EX2 R71, R71 ;  /* 0x0000004700477308 */ /* 0x000e700000000800 */
[----:B------:R-:W1:Y:S08]  /*3110*/  MUFU.EX2 R73, R73 ;  /* 0x0000004900497308 */ /* 0x000e700000000800 */
[----:B------:R-:W-:Y:S08]  /*3120*/  MUFU.EX2 R76, R76 ;  /* 0x0000004c004c7308 */ /* 0x000ff00000000800 */
[----:B------:R-:W1:Y:S08]  /*3130*/  MUFU.EX2 R79, R79 ;  /* 0x0000004f004f7308 */ /* 0x000e700000000800 */
[----:B------:R-:W-:Y:S08]  /*3140*/  MUFU.EX2 R80, R80 ;  /* 0x0000005000507308 */ /* 0x000ff00000000800 */
[----:B------:R-:W1:Y:S08]  /*3150*/  MUFU.EX2 R81, R81 ;  /* 0x0000005100517308 */ /* 0x000e700000000800 */
[----:B------:R-:W-:Y:S08]  /*3160*/  MUFU.EX2 R82, R82 ;  /* 0x0000005200527308 */ /* 0x000ff00000000800 */
[----:B------:R5:W1:Y:S08]  /*3170*/  MUFU.EX2 R75, R26 ;  /* 0x0000001a004b7308 */ /* 0x000a700000000800 */
[----:B------:R-:W1:Y:S08]  /*3180*/  MUFU.EX2 R142, R27 ;  /* 0x0000001b008e7308 */ /* 0x000e700000000800 */
[----:B------:R-:W1:Y:S08]  /*3190*/  MUFU.EX2 R159, R31 ;  /* 0x0000001f009f7308 */ /* 0x000e700000000800 */
[----:B------:R-:W-:Y:S08]  /*31a0*/  MUFU.EX2 R146, R34 ;  /* 0x0000002200927308 */ /* 0x000ff00000000800 */
        /* <DEDUP_REMOVED lines=8> */
[----:B------:R1:W1:Y:S08]  /*3230*/  MUFU.EX2 R121, R28 ;  /* 0x0000001c00797308 */ /* 0x0002700000000800 */
[----:B------:R-:W-:Y:S08]  /*3240*/  MUFU.EX2 R154, R51 ;  /* 0x00000033009a7308 */ /* 0x000ff00000000800 */
[----:B0-----:R0:W0:Y:S01]  /*3250*/  MUFU.EX2 R125, R30 ;  /* 0x0000001e007d7308 */ /* 0x0010220000000800 */
[----:B------:R-:W-:Y:S01]  /*3260*/  ULOP3.LUT UR7, UR7, 0x40, URZ, 0xc0, !UPT ;  /* 0x0000004007077892 */ /* 0x000fe2000f8ec03f */
[-C--:B--2---:R-:W-:Y:S01]  /*3270*/  FMUL R88, R88, R118.reuse ;  /* 0x0000007658587220 */ /* 0x084fe20000400000 */
[----:B------:R-:W-:Y:S01]  /*3280*/  FMUL R89, R89, R118 ;  /* 0x0000007659597220 */ /* 0x000fe20000400000 */
[-C--:B---3--:R-:W-:Y:S01]  /*3290*/  FMUL R90, R90, R169.reuse ;  /* 0x000000a95a5a7220 */ /* 0x088fe20000400000 */
[----:B------:R-:W-:Y:S01]  /*32a0*/  ULEA.HI UR7, UR17, UR7, URZ, 0x1c ;  /* 0x0000000711077291 */ /* 0x000fe2000f8fe03f */
[----:B------:R-:W-:Y:S01]  /*32b0*/  FMUL R91, R91, R169 ;  /* 0x000000a95b5b7220 */ /* 0x000fe20000400000 */
[----:B----4-:R-:W-:-:S02]  /*32c0*/  F2FP.BF16.F32.PACK_AB R24, R77, R74 ;  /* 0x0000004a4d18723e */ /* 0x010fc400000010ff */
[----:B-----5:R-:W-:Y:S01]  /*32d0*/  F2FP.BF16.F32.PACK_AB R26, R83, R78 ;  /* 0x0000004e531a723e */ /* 0x020fe200000010ff */
[----:B------:R-:W-:Y:S01]  /*32e0*/  ULOP3.LUT UR8, UR7, 0x3fff, URZ, 0xc0, !UPT ;  /* 0x00003fff07087892 */ /* 0x000fe2000f8ec03f */
[----:B-1----:R-:W-:Y:S02]  /*32f0*/  F2FP.BF16.F32.PACK_AB R28, R85, R84 ;  /* 0x00000054551c723e */ /* 0x002fe400000010ff */
[----:B------:R-:W-:Y:S02]  /*3300*/  F2FP.BF16.F32.PACK_AB R25, R59, R58 ;  /* 0x0000003a3b19723e */ /* 0x000fe400000010ff */
[----:B------:R-:W-:Y:S02]  /*3310*/  F2FP.BF16.F32.PACK_AB R27, R63, R62 ;  /* 0x0000003e3f1b723e */ /* 0x000fe400000010ff */
[----:B------:R-:W-:Y:S02]  /*3320*/  F2FP.BF16.F32.PACK_AB R29, R155, R66 ;  /* 0x000000429b1d723e */ /* 0x000fe400000010ff */
[----:B0-----:R-:W-:-:S02]  /*3330*/  F2FP.BF16.F32.PACK_AB R30, R72, R87 ;  /* 0x00000057481e723e */ /* 0x001fc400000010ff */
[----:B------:R-:W-:Y:S02]  /*3340*/  F2FP.BF16.F32.PACK_AB R31, R71, R70 ;  /* 0x00000046471f723e */ /* 0x000fe400000010ff */
[----:B------:R-:W-:Y:S02]  /*3350*/  F2FP.BF16.F32.PACK_AB R32, R68, R69 ;  /* 0x000000454420723e */ /* 0x000fe400000010ff */
[----:B------:R-:W-:Y:S02]  /*3360*/  F2FP.BF16.F32.PACK_AB R33, R140, R73 ;  /* 0x000000498c21723e */ /* 0x000fe400000010ff */
[----:B------:R-:W-:Y:S02]  /*3370*/  F2FP.BF16.F32.PACK_AB R34, R64, R65 ;  /* 0x000000414022723e */ /* 0x000fe400000010ff */
[----:B------:R-:W-:Y:S02]  /*3380*/  F2FP.BF16.F32.PACK_AB R35, R79, R76 ;  /* 0x0000004c4f23723e */ /* 0x000fe400000010ff */
[----:B------:R-:W-:-:S02]  /*3390*/  F2FP.BF16.F32.PACK_AB R36, R122, R61 ;  /* 0x0000003d7a24723e */ /* 0x000fc400000010ff */
        /* <DEDUP_REMOVED lines=18> */
[----:B------:R-:W-:Y:S01]  /*34c0*/  F2FP.BF16.F32.PACK_AB R55, R125, R154 ;  /* 0x0000009a7d37723e */ /* 0x000fe200000010ff */
[----:B------:R-:W-:Y:S06]  /*34d0*/  BAR.SYNC.DEFER_BLOCKING 0x0 ;  /* 0x0000000000007b1d */ /* 0x000fec0000010000 */
[----:B------:R-:W-:Y:S01]  /*34e0*/  UMOV UR14, UR8 ;  /* 0x00000008000e7c82 */ /* 0x000fe20008000000 */
[----:B------:R-:W-:Y:S01]  /*34f0*/  UMOV UR15, 0x40000000 ;  /* 0x40000000000f7882 */ /* 0x000fe20000000000 */
[----:B------:R-:W-:-:S06]  /*3500*/  WARPGROUP.ARRIVE ;  /* 0x00000000000079c5 */ /* 0x000fcc0000000000 */
[----:B------:R-:W-:Y:S01]  /*3510*/  HGMMA.64x8x16.F32.BF16 R88, R24, gdesc[UR12], R88 ;  /* 0x0000000c18587df0 */ /* 0x000fe20008701858 */
[----:B------:R-:W-:Y:S01]  /*3520*/  UIADD3 UR8, UP0, UR8, 0x2, URZ ;  /* 0x0000000208087890 */ /* 0x000fe2000ff1e03f */
[----:B------:R-:W-:-:S03]  /*3530*/  UMOV UR7, URZ ;  /* 0x0000003f00077c82 */ /* 0x000fc60008000000 */
[----:B------:R-:W-:-:S03]  /*3540*/  UIADD3.X UR9, UR7, 0x40000000, URZ, UP0, !UPT ;  /* 0x4000000007097890 */ /* 0x000fc600087fe43f */
[----:B------:R-:W-:-:S04]  /*3550*/  UMOV UR14, UR8 ;  /* 0x00000008000e7c82 */ /* 0x000fc80008000000 */
[----:B------:R-:W-:Y:S02]  /*3560*/  UMOV UR15, UR9 ;  /* 0x00000009000f7c82 */ /* 0x000fe40008000000 */
[----:B------:R-:W-:Y:S01]  /*3570*/  HGMMA.64x8x16.F32.BF16 R88, R28, gdesc[UR12], R88 ;  /* 0x0000000c1c587df0 */ /* 0x000fe20008701858 */
[----:B------:R-:W-:-:S09]  /*3580*/  UIADD3.64 UR22, UR14, 0x2, URZ ;  /* 0x000000020e167897 */ /* 0x000fd2000fffe03f */
[----:B------:R-:W-:Y:S01]  /*3590*/  HGMMA.64x8x16.F32.BF16 R88, R32, gdesc[UR20], R88 ;  /* 0x0000001420587df0 */ /* 0x000fe20008701858 */
[----:B------:R-:W-:Y:S01]  /*35a0*/  UIADD3.64 UR22, UR14, 0x4, URZ ;  /* 0x000000040e167897 */ /* 0x000fe2000fffe03f */
[----:B------:R-:W-:Y:S01]  /*35b0*/  FADD R77, R74, R77 ;  /* 0x0000004d4a4d7221 */ /* 0x000fe20000000000 */
[----:B------:R-:W-:-:S03]  /*35c0*/  FADD R59, R58, R59 ;  /* 0x0000003b3a3b7221 */ /* 0x000fc60000000000 */
[----:B------:R-:W-:Y:S01]  /*35d0*/  FADD R78, R78, R77 ;  /* 0x0000004d4e4e7221 */ /* 0x000fe20000000000 */
[----:B------:R-:W-:-:S03]  /*35e0*/  FADD R62, R62, R59 ;  /* 0x0000003b3e3e7221 */ /* 0x000fc60000000000 */
[----:B------:R-:W-:Y:S01]  /*35f0*/  FADD R83, R83, R78 ;  /* 0x0000004e53537221 */ /* 0x000fe20000000000 */
[----:B------:R-:W-:-:S03]  /*3600*/  FADD R63, R63, R62 ;  /* 0x0000003e3f3f7221 */ /* 0x000fc60000000000 */
[----:B------:R-:W-:Y:S01]  /*3610*/  FADD R84, R84, R83 ;  /* 0x0000005354547221 */ /* 0x000fe20000000000 */
[----:B------:R-:W-:Y:S01]  /*3620*/  FADD R66, R66, R63 ;  /* 0x0000003f42427221 */ /* 0x000fe20000000000 */
[----:B------:R-:W-:Y:S02]  /*3630*/  HGMMA.64x8x16.F32.BF16 R88, R36, gdesc[UR20], R88 ;  /* 0x0000001424587df0 */ /* 0x000fe40008701858 */
[----:B------:R-:W-:Y:S01]  /*3640*/  FADD R84, R85, R84 ;  /* 0x0000005455547221 */ /* 0x000fe20000000000 */
[----:B------:R-:W-:Y:S01]  /*3650*/  FADD R155, R155, R66 ;  /* 0x000000429b9b7221 */ /* 0x000fe20000000000 */
[----:B------:R-:W-:Y:S02]  /*3660*/  UIADD3.64 UR22, UR14, 0x7e, URZ ;  /* 0x0000007e0e167897 */ /* 0x000fe4000fffe03f */
[----:B------:R-:W-:Y:S01]  /*3670*/  FADD R87, R87, R84 ;  /* 0x0000005457577221 */ /* 0x000fe20000000000 */
[----:B------:R-:W-:-:S03]  /*3680*/  FADD R70, R70, R155 ;  /* 0x0000009b46467221 */ /* 0x000fc60000000000 */
        /* <DEDUP_REMOVED lines=9> */
[----:B------:R-:W-:Y:S01]  /*3720*/  HGMMA.64x8x16.F32.BF16 R88, R40, gdesc[UR20], R88 ;  /* 0x0000001428587df0 */ /* 0x000fe20008701858 */
[----:B------:R-:W-:Y:S02]  /*3730*/  FADD R79, R79, R76 ;  /* 0x0000004c4f4f7221 */ /* 0x000fe40000000000 */
[----:B------:R-:W-:Y:S02]  /*3740*/  FADD R61, R61, R64 ;  /* 0x000000403d3d7221 */ /* 0x000fe40000000000 */
[----:B------:R-:W-:Y:S02]  /*3750*/  FADD R80, R80, R79 ;  /* 0x0000004f50507221 */ /* 0x000fe40000000000 */
[----:B------:R-:W-:Y:S02]  /*3760*/  FADD R122, R122, R61 ;  /* 0x0000003d7a7a7221 */ /* 0x000fe40000000000 */
[----:B------:R-:W-:-:S02]  /*3770*/  FADD R81, R81, R80 ;  /* 0x0000005051517221 */ /* 0x000fc40000000000 */
[----:B------:R-:W-:Y:S02]  /*3780*/  FADD R57, R57, R122 ;  /* 0x0000007a39397221 */ /* 0x000fe40000000000 */
[----:B------:R-:W-:Y:S02]  /*3790*/  FADD R82, R82, R81 ;  /* 0x0000005152527221 */ /* 0x000fe40000000000 */
[----:B------:R-:W-:Y:S01]  /*37a0*/  FADD R57, R56, R57 ;  /* 0x0000003938397221 */ /* 0x000fe20000000000 */
[----:B------:R-:W-:Y:S01]  /*37b0*/  UIADD3.64 UR22, UR14, 0x80, URZ ;  /* 0x000000800e167897 */ /* 0x000fe2000fffe03f */
[----:B------:R-:W-:Y:S02]  /*37c0*/  FADD R75, R75, R82 ;  /* 0x000000524b4b7221 */ /* 0x000fe40000000000 */
[----:B------:R-:W-:Y:S02]  /*37d0*/  FADD R60, R60, R57 ;  /* 0x000000393c3c7221 */ /* 0x000fe40000000000 */
[----:B------:R-:W-:-:S02]  /*37e0*/  FADD R142, R142, R75 ;  /* 0x0000004b8e8e7221 */ /* 0x000fc40000000000 */
[----:B------:R-:W-:Y:S02]  /*37f0*/  FADD R139, R139, R60 ;  /* 0x0000003c8b8b7221 */ /* 0x000fe40000000000 */
[----:B------:R-:W-:Y:S02]  /*3800*/  FADD R157, R157, R142 ;  /* 0x0000008e9d9d7221 */ /* 0x000fe40000000000 */
[----:B------:R-:W-:Y:S02]  /*3810*/  FADD R124, R124, R139 ;  /* 0x0000008b7c7c7221 */ /* 0x000fe40000000000 */
[----:B------:R-:W-:Y:S02]  /*3820*/  FADD R144, R144, R157 ;  /* 0x0000009d90907221 */ /* 0x000fe40000000000 */
[----:B------:R-:W-:Y:S01]  /*3830*/  FADD R141, R141, R124 ;  /* 0x0000007c8d8d7221 */ /* 0x000fe20000000000 */
[----:B------:R-:W-:Y:S01]  /*3840*/  HGMMA.64x8x16.F32.BF16 R88, R44, gdesc[UR20], R88 ;  /* 0x000000142c587df0 */ /* 0x000fe20008701858 */
[----:B------:R-:W-:-:S02]  /*3850*/  FADD R159, R159, R144 ;  /* 0x000000909f9f7221 */ /* 0x000fc40000000000 */
[----:B------:R-:W-:Y:S02]  /*3860*/  FADD R126, R126, R141 ;  /* 0x0000008d7e7e7221 */ /* 0x000fe40000000000 */
        /* <DEDUP_REMOVED lines=24> */
[----:B------:R-:W-:-:S03]  /*39f0*/  FADD R154, R125, R154 ;  /* 0x0000009a7d9a7221 */ /* 0x000fc60000000000 */
[----:B------:R-:W0:Y:S04]  /*3a00*/  SHFL.BFLY PT, R57, R138, 0x2, 0x1f ;  /* 0x0c401f008a397f89 */ /* 0x000e2800000e0000 */
[----:B------:R-:W1:Y:S01]  /*3a10*/  SHFL.BFLY PT, R59, R154, 0x2, 0x1f ;  /* 0x0c401f009a3b7f89 */ /* 0x000e6200000e0000 */
[----:B------:R-:W-:-:S09]  /*3a20*/  UIADD3.64 UR14, UR14, 0x84, URZ ;  /* 0x000000840e0e7897 */ /* 0x000fd2000fffe03f */
[----:B------:R-:W-:Y:S01]  /*3a30*/  HGMMA.64x8x16.F32.BF16 R88, R52, gdesc[UR12], R88, gsb0 ;  /* 0x0000000c34587df0 */ /* 0x000fe20008001858 */
[----:B0-----:R-:W-:Y:S01]  /*3a40*/  FADD R57, R138, R57 ;  /* 0x000000398a397221 */ /* 0x001fe20000000000 */
[----:B-1----:R-:W-:-:S04]  /*3a50*/  FADD R58, R154, R59 ;  /* 0x0000003b9a3a7221 */ /* 0x002fc80000000000 */
[----:B------:R-:W0:Y:S04]  /*3a60*/  SHFL.BFLY PT, R56, R57, 0x1, 0x1f ;  /* 0x0c201f0039387f89 */ /* 0x000e2800000e0000 */
[----:B------:R-:W1:Y:S01]  /*3a70*/  SHFL.BFLY PT, R61, R58, 0x1, 0x1f ;  /* 0x0c201f003a3d7f89 */ /* 0x000e6200000e0000 */
[----:B------:R-:W-:-:S06]  /*3a80*/  UIADD3 UR6, UR6, 0x80, URZ ;  /* 0x0000008006067890 */ /* 0x000fcc000fffe03f */
[----:B------:R-:W-:Y:S01]  /*3a90*/  ISETP.LE.AND P0, PT, R108, UR6, PT ;  /* 0x000000066c007c0c */ /* 0x000fe2000bf03270 */
[----:B------:R-:W-:Y:S02]  /*3aa0*/  IMAD R111, R5, 0x80, R111 ;  /* 0x00000080056f7824 */ /* 0x000fe400078e026f */
[----:B------:R-:W-:Y:S02]  /*3ab0*/  IMAD R117, R3, 0x80, R117 ;  /* 0x0000008003757824 */ /* 0x000fe400078e0275 */
[----:B------:R-:W-:Y:S02]  /*3ac0*/  IMAD.MOV.U32 R121, RZ, RZ, R136 ;  /* 0x000000ffff797224 */ /* 0x000fe400078e0088 */
[----:B0-----:R-:W-:Y:S01]  /*3ad0*/  FADD R59, R57, R56 ;  /* 0x00000038393b7221 */ /* 0x001fe20000000000 */
[----:B-1----:R-:W-:-:S03]  /*3ae0*/  FADD R56, R58, R61 ;  /* 0x0000003d3a387221 */ /* 0x002fc60000000000 */
[----:B------:R-:W-:Y:S01]  /*3af0*/  FFMA R119, R118, R119, R59 ;  /* 0x0000007776777223 */ /* 0x000fe2000000003b */
[----:B------:R-:W-:Y:S02]  /*3b00*/  WARPGROUP.DEPBAR.LE gsb0, 0x0 ;  /* 0x00008000000079c5 */ /* 0x000fe40000010000 */
[----:B------:R-:W-:Y:S01]  /*3b10*/  FFMA R120, R169, R120, R56 ;  /* 0x00000078a9787223 */ /* 0x000fe20000000038 */
[----:B------:R-:W-:Y:S01]  /*3b20*/  IMAD.MOV.U32 R118, RZ, RZ, R67 ;  /* 0x000000ffff767224 */ /* 0x000fe200078e0043 */
[----:B------:R-:W-:Y:S06]  /*3b30*/  @!P0 BRA `(.L_x_1) ;  /* 0xffffffd000108947 */ /* 0x000fec000383ffff */
.L_x_0:
[C---:B------:R-:W-:Y:S01]  /*3b40*/  LOP3.LUT R5, R0.reuse, 0xc0, RZ, 0xc0, !PT ;  /* 0x000000c000057812 */ /* 0x040fe200078ec0ff */
[C---:B-1----:R-:W-:Y:S01]  /*3b50*/  IMAD.SHL.U32 R3, R0.reuse, 0x8, RZ ;  /* 0x0000000800037824 */ /* 0x042fe200078e00ff */
[----:B------:R-:W-:Y:S01]  /*3b60*/  SHF.R.U32.HI R2, RZ, 0x2, R109 ;  /* 0x00000002ff027819 */ /* 0x000fe2000001166d */
[----:B------:R-:W-:Y:S01]  /*3b70*/  IMAD.SHL.U32 R4, R0, 0x4, RZ ;  /* 0x0000000400047824 */ /* 0x000fe200078e00ff */
[----:B------:R-:W-:Y:S01]  /*3b80*/  ISETP.NE.U32.AND P0, PT, R5, RZ, PT ;  /* 0x000000ff0500720c */ /* 0x000fe20003f05070 */
[----:B------:R-:W-:Y:S01]  /*3b90*/  IMAD.U32 R5, RZ, RZ, UR20 ;  /* 0x00000014ff057e24 */ /* 0x000fe2000f8e00ff */
[----:B------:R-:W-:Y:S01]  /*3ba0*/  LOP3.LUT R2, R107, R2, RZ, 0x3c, !PT ;  /* 0x000000026b027212 */ /* 0x000fe200078e3cff */
[----:B------:R-:W-:Y:S01]  /*3bb0*/  FMUL R6, R89, 0.25 ;  /* 0x3e80000059067820 */ /* 0x000fe20000400000 */
[----:B------:R-:W-:Y:S01]  /*3bc0*/  LOP3.LUT R3, R3, 0x38, RZ, 0xc0, !PT ;  /* 0x0000003803037812 */ /* 0x000fe200078ec0ff */
[----:B------:R-:W-:Y:S01]  /*3bd0*/  FMUL R7, R88, 0.25 ;  /* 0x3e80000058077820 */ /* 0x000fe20000400000 */
[----:B------:R-:W-:Y:S01]  /*3be0*/  LOP3.LUT R4, R4, 0xc0, RZ, 0xc0, !PT ;  /* 0x000000c004047812 */ /* 0x000fe200078ec0ff */
[----:B------:R-:W-:Y:S01]  /*3bf0*/  BAR.SYNC.DEFER_BLOCKING 0x0 ;  /* 0x0000000000007b1d */ /* 0x000fe20000010000 */
[----:B------:R-:W-:Y:S01]  /*3c00*/  LOP3.LUT R12, R2, 0x2, R5, 0xf8, !PT ;  /* 0x00000002020c7812 */ /* 0x000fe200078ef805 */
[C---:B------:R-:W-:Y:S01]  /*3c10*/  FMUL R2, R119.reuse, 8388608 ;  /* 0x4b00000077027820 */ /* 0x040fe20000400000 */
[C---:B------:R-:W-:Y:S01]  /*3c20*/  FSETP.GT.AND P2, PT, |R119|.reuse, 8.50705917302346158658e+37, PT ;  /* 0x7e8000007700780b */ /* 0x040fe20003f44200 */
[----:B------:R-:W-:Y:S01]  /*3c30*/  IMAD.SHL.U32 R24, R0, 0x2, RZ ;  /* 0x0000000200187824 */ /* 0x000fe200078e00ff */
[----:B------:R-:W-:-:S03]  /*3c40*/  FSETP.GEU.AND P3, PT, R119, 1.175494350822287508e-38, PT ;  /* 0x008000007700780b */ /* 0x000fc60003f6e000 */
[----:B------:R-:W0:Y:S01]  /*3c50*/  LDC R16, c[0x0][0x278] ;  /* 0x00009e00ff107b82 */ /* 0x000e220000000800 */
[----:B------:R-:W-:Y:S01]  /*3c60*/  IADD3 R14, R4, UR17, R3 ;  /* 0x00000011040e7c10 */ /* 0x000fe2000fffe003 */
[----:B------:R-:W-:Y:S01]  /*3c70*/  FMUL R4, R91, 0.25 ;  /* 0x3e8000005b047820 */ /* 0x000fe20000400000 */
[----:B------:R-:W-:Y:S01]  /*3c80*/  FSETP.GEU.AND P5, PT, |R119|, 1.175494350822287508e-38, PT ;  /* 0x008000007700780b */ /* 0x000fe20003fae200 */
[----:B------:R-:W-:Y:S01]  /*3c90*/  FMUL R3, R90, 0.25 ;  /* 0x3e8000005a037820 */ /* 0x000fe20000400000 */
[----:B------:R-:W-:Y:S01]  /*3ca0*/  FSETP.GT.AND P1, PT, |R120|, 8.50705917302346158658e+37, PT ;  /* 0x7e8000007800780b */ /* 0x000fe20003f24200 */
[----:B------:R-:W-:Y:S01]  /*3cb0*/  ULDC.64 UR4, c[0x0][0x270] ;  /* 0x00009c0000047ab9 */ /* 0x000fe20000000a00 */
[----:B------:R-:W-:Y:S01]  /*3cc0*/  FSEL R18, R2, R119, !P3 ;  /* 0x0000007702127208 */ /* 0x000fe20005800000 */
[----:B------:R-:W1:Y:S01]  /*3cd0*/  LDC.64 R20, c[0x0][0x228] ;  /* 0x00008a00ff147b82 */ /* 0x000e620000000a00 */
[----:B------:R-:W-:Y:S01]  /*3ce0*/  FSEL R91, R4, R91, P1 ;  /* 0x0000005b045b7208 */ /* 0x000fe20000800000 */
[C---:B------:R-:W-:Y:S01]  /*3cf0*/  FMUL R4, R120.reuse, 8388608 ;  /* 0x4b00000078047820 */ /* 0x040fe20000400000 */
[----:B------:R-:W-:Y:S01]  /*3d00*/  FSETP.GEU.AND P4, PT, R120, 1.175494350822287508e-38, PT ;  /* 0x008000007800780b */ /* 0x000fe20003f8e000 */
[----:B------:R-:W-:-:S02]  /*3d10*/  VIADD R2, R18, 0xc0cafb0d ;  /* 0xc0cafb0d12027836 */ /* 0x000fc40000000000 */
[----:B------:R-:W-:Y:S01]  /*3d20*/  @P2 FMUL R119, R119, 0.25 ;  /* 0x3e80000077772820 */ /* 0x000fe20000400000 */
[----:B------:R-:W-:Y:S01]  /*3d30*/  FSEL R9, R3, R90, P1 ;  /* 0x0000005a03097208 */ /* 0x000fe20000800000 */
[----:B------:R-:W-:Y:S01]  /*3d40*/  UIMAD UR4, UR16, UR4, URZ ;  /* 0x00000004100472a4 */ /* 0x000fe2000f8e023f */
[----:B------:R-:W-:Y:S01]  /*3d50*/  FSEL R89, R6, R89, P2 ;  /* 0x0000005906597208 */ /* 0x000fe20001000000 */
[----:B------:R-:W-:Y:S01]  /*3d60*/  @!P5 FMUL R119, R119, 16777216 ;  /* 0x4b8000007777d820 */ /* 0x000fe20000400000 */
[----:B------:R-:W-:Y:S01]  /*3d70*/  LOP3.LUT R3, R2, 0xff800000, RZ, 0xc0, !PT ;  /* 0xff80000002037812 */ /* 0x000fe200078ec0ff */
[----:B------:R-:W-:Y:S01]  /*3d80*/  USHF.L.U32 UR6, UR4, 0x1, URZ ;  /* 0x0000000104067899 */ /* 0x000fe2000800063f */
[----:B------:R-:W-:Y:S01]  /*3d90*/  FSEL R22, R4, R120, !P4 ;  /* 0x0000007804167208 */ /* 0x000fe20006000000 */
[----:B------:R-:W2:Y:S01]  /*3da0*/  MUFU.RCP R10, R119 ;  /* 0x00000077000a7308 */ /* 0x000ea20000001000 */
[----:B------:R-:W-:Y:S01]  /*3db0*/  FSEL R11, R7, R88, P2 ;  /* 0x00000058070b7208 */ /* 0x000fe20001000000 */
[----:B------:R-:W-:Y:S01]  /*3dc0*/  IMAD.MOV.U32 R7, RZ, RZ, 0x3dc6b27f ;  /* 0x3dc6b27fff077424 */ /* 0x000fe200078e00ff */
[----:B------:R-:W-:Y:S01]  /*3dd0*/  FSETP.GEU.AND P2, PT, |R120|, 1.175494350822287508e-38, PT ;  /* 0x008000007800780b */ /* 0x000fe20003f4e200 */
[----:B------:R-:W-:Y:S01]  /*3de0*/  VIADD R4, R22, 0xc0cafb0d ;  /* 0xc0cafb0d16047836 */ /* 0x000fe20000000000 */
[----:B------:R-:W-:Y:S01]  /*3df0*/  FSEL R2, RZ, -23, P3 ;  /* 0xc1b80000ff027808 */ /* 0x000fe20001800000 */
[----:B------:R-:W-:Y:S01]  /*3e00*/  @P1 FMUL R120, R120, 0.25 ;  /* 0x3e80000078781820 */ /* 0x000fe20000400000 */
[----:B------:R-:W-:Y:S01]  /*3e10*/  I2FP.F32.S32 R5, R3 ;  /* 0x0000000300057245 */ /* 0x000fe20000201400 */
[----:B------:R-:W-:-:S02]  /*3e20*/  IMAD.IADD R3, R18, 0x1, -R3 ;  /* 0x0000000112037824 */ /* 0x000fc400078e0a03 */
[----:B------:R-:W-:Y:S01]  /*3e30*/  @!P5 FMUL R89, R89, 16777216 ;  /* 0x4b8000005959d820 */ /* 0x000fe20000400000 */
[----:B------:R-:W-:Y:S01]  /*3e40*/  @!P5 FMUL R11, R11, 16777216 ;  /* 0x4b8000000b0bd820 */ /* 0x000fe20000400000 */
[----:B------:R-:W-:Y:S01]  /*3e50*/  SHF.R.U32.HI R13, RZ, 0x1, R0 ;  /* 0x00000001ff0d7819 */ /* 0x000fe20000011600 */
[----:B------:R-:W-:Y:S01]  /*3e60*/  FFMA.FTZ R2, R5, 1.1920928955078125e-07, R2 ;  /* 0x3400000005027823 */ /* 0x000fe20000010002 */
[----:B------:R-:W-:Y:S01]  /*3e70*/  LOP3.LUT R5, R4, 0xff800000, RZ, 0xc0, !PT ;  /* 0xff80000004057812 */ /* 0x000fe200078ec0ff */
[----:B------:R-:W-:Y:S01]  /*3e80*/  FADD R3, R3, -1 ;  /* 0xbf80000003037421 */ /* 0x000fe20000000000 */
[----:B------:R-:W-:Y:S01]  /*3e90*/  FSEL R4, RZ, -23, P4 ;  /* 0xc1b80000ff047808 */ /* 0x000fe20002000000 */
[----:B------:R-:W-:Y:S01]  /*3ea0*/  @!P2 FMUL R120, R120, 16777216 ;  /* 0x4b8000007878a820 */ /* 0x000fe20000400000 */
[----:B--2---:R-:W-:Y:S01]  /*3eb0*/  FMUL R89, R10, R89 ;  /* 0x000000590a597220 */ /* 0x004fe20000400000 */
[----:B------:R-:W-:Y:S01]  /*3ec0*/  IMAD.IADD R6, R22, 0x1, -R5 ;  /* 0x0000000116067824 */ /* 0x000fe200078e0a05 */
[----:B------:R-:W-:Y:S01]  /*3ed0*/  I2FP.F32.S32 R5, R5 ;  /* 0x0000000500057245 */ /* 0x000fe20000201400 */
[----:B------:R-:W2:Y:S01]  /*3ee0*/  MUFU.RCP R8, R120 ;  /* 0x0000007800087308 */ /* 0x000ea20000001000 */
[----:B------:R-:W-:Y:S01]  /*3ef0*/  FMUL R10, R10, R11 ;  /* 0x0000000b0a0a7220 */ /* 0x000fe20000400000 */
[----:B------:R-:W-:Y:S01]  /*3f00*/  FADD R6, R6, -1 ;  /* 0xbf80000006067421 */ /* 0x000fe20000000000 */
[----:B------:R-:W-:-:S02]  /*3f10*/  IMAD.SHL.U32 R11, R0, 0x20, RZ ;  /* 0x00000020000b7824 */ /* 0x000fc400078e00ff */
[----:B------:R-:W-:Y:S01]  /*3f20*/  FFMA.FTZ R5, R5, 1.1920928955078125e-07, R4 ;  /* 0x3400000005057823 */ /* 0x000fe20000010004 */
[-C--:B------:R-:W-:Y:S01]  /*3f30*/  FFMA.FTZ R4, R3, R7.reuse, -0.16845393180847167969 ;  /* 0xbe2c7f3003047423 */ /* 0x080fe20000010007 */
[C---:B------:R-:W-:Y:S01]  /*3f40*/  FFMA.FTZ R7, R6.reuse, R7, -0.16845393180847167969 ;  /* 0xbe2c7f3006077423 */ /* 0x040fe20000010007 */
[----:B------:R-:W-:Y:S01]  /*3f50*/  @!P2 FMUL R91, R91, 16777216 ;  /* 0x4b8000005b5ba820 */ /* 0x000fe20000400000 */
[----:B------:R-:W-:Y:S01]  /*3f60*/  LOP3.LUT R11, R11, 0x460, RZ, 0xc0, !PT ;  /* 0x000004600b0b7812 */ /* 0x000fe200078ec0ff */
[----:B------:R-:W-:Y:S01]  /*3f70*/  FFMA.FTZ R4, R3, R4, 0.1716887056827545166 ;  /* 0x3e2fcf2a03047423 */ /* 0x000fe20000010004 */
[C---:B------:R-:W-:Y:S01]  /*3f80*/  FFMA.FTZ R7, R6.reuse, R7, 0.1716887056827545166 ;  /* 0x3e2fcf2a06077423 */ /* 0x040fe20000010007 */
[----:B------:R-:W-:Y:S01]  /*3f90*/  @!P2 FMUL R9, R9, 16777216 ;  /* 0x4b8000000909a820 */ /* 0x000fe20000400000 */
[----:B------:R-:W-:Y:S01]  /*3fa0*/  LOP3.LUT R11, R11, 0x1c0, R24, 0x78, !PT ;  /* 0x000001c00b0b7812 */ /* 0x000fe200078e7818 */
[----:B------:R-:W-:Y:S01]  /*3fb0*/  FFMA.FTZ R4, R3, R4, -0.17900948226451873779 ;  /* 0xbe374e4303047423 */ /* 0x000fe20000010004 */
[----:B------:R-:W-:Y:S01]  /*3fc0*/  FFMA.FTZ R7, R6, R7, -0.17900948226451873779 ;  /* 0xbe374e4306077423 */ /* 0x000fe20000010007 */
[----:B------:R-:W-:-:S02]  /*3fd0*/  F2FP.BF16.F32.PACK_AB R10, R89, R10 ;  /* 0x0000000a590a723e */ /* 0x000fc400000010ff */
[----:B------:R-:W-:Y:S01]  /*3fe0*/  FFMA.FTZ R4, R3, R4, 0.20512372255325317383 ;  /* 0x3e520bf403047423 */ /* 0x000fe20000010004 */
[C---:B--2---:R-:W-:Y:S01]  /*3ff0*/  FMUL R91, R8.reuse, R91 ;  /* 0x0000005b085b7220 */ /* 0x044fe20000400000 */
[----:B------:R-:W-:Y:S01]  /*4000*/  FMUL R8, R8, R9 ;  /* 0x0000000908087220 */ /* 0x000fe20000400000 */
[----:B------:R-:W-:Y:S01]  /*4010*/  FFMA.FTZ R7, R6, R7, 0.20512372255325317383 ;  /* 0x3e520bf406077423 */ /* 0x000fe20000010007 */
[----:B------:R-:W-:Y:S01]  /*4020*/  LOP3.LUT R11, R11, 0x1c, R0, 0xf8, !PT ;  /* 0x0000001c0b0b7812 */ /* 0x000fe200078ef800 */
[----:B------:R-:W-:Y:S01]  /*4030*/  FFMA.FTZ R4, R3, R4, -0.24046532809734344482 ;  /* 0xbe763c8b03047423 */ /* 0x000fe20000010004 */
[----:B------:R-:W-:Y:S01]  /*4040*/  ISETP.GE.U32.AND P2, PT, R18, 0x7f800000, PT ;  /* 0x7f8000001200780c */ /* 0x000fe20003f46070 */
[C---:B------:R-:W-:Y:S01]  /*4050*/  FFMA.FTZ R7, R6.reuse, R7, -0.24046532809734344482 ;  /* 0xbe763c8b06077423 */ /* 0x040fe20000010007 */
[----:B------:R-:W-:Y:S01]  /*4060*/  F2FP.BF16.F32.PACK_AB R8, R91, R8 ;  /* 0x000000085b08723e */ /* 0x000fe200000010ff */
[----:B------:R-:W-:Y:S01]  /*4070*/  FFMA.FTZ R4, R3, R4, 0.28857114911079406738 ;  /* 0x3e93bf9903047423 */ /* 0x000fe20000010004 */
[----:B------:R-:W-:Y:S01]  /*4080*/  LOP3.LUT R9, R11, 0x20, RZ, 0x3c, !PT ;  /* 0x000000200b097812 */ /* 0x000fe200078e3cff */
[----:B------:R-:W-:Y:S01]  /*4090*/  FFMA.FTZ R7, R6, R7, 0.28857114911079406738 ;  /* 0x3e93bf9906077423 */ /* 0x000fe20000010007 */
[----:B------:R-:W-:Y:S01]  /*40a0*/  STS [R11+UR17], R10 ;  /* 0x0000000a0b007988 */ /* 0x000fe20008000811 */
[C---:B------:R-:W-:Y:S01]  /*40b0*/  FFMA.FTZ R4, R3.reuse, R4, -0.36067417263984680176 ;  /* 0xbeb8aa4903047423 */ /* 0x040fe20000010004 */
[----:B------:R-:W-:Y:S01]  /*40c0*/  ISETP.GE.U32.AND P3, PT, R22, 0x7f800000, PT ;  /* 0x7f8000001600780c */ /* 0x000fe20003f66070 */
[C---:B------:R-:W-:Y:S01]  /*40d0*/  FFMA.FTZ R7, R6.reuse, R7, -0.36067417263984680176 ;  /* 0xbeb8aa4906077423 */ /* 0x040fe20000010007 */
[----:B------:R2:W-:Y:S01]  /*40e0*/  STS [R9+UR17+0x200], R8 ;  /* 0x0002000809007988 */ /* 0x0005e20008000811 */
[----:B------:R-:W-:Y:S01]  /*40f0*/  FFMA.FTZ R4, R3, R4, 0.48089820146560668945 ;  /* 0x3ef6384a03047423 */ /* 0x000fe20000010004 */
[----:B------:R-:W-:Y:S01]  /*4100*/  BAR.SYNC.DEFER_BLOCKING 0x0 ;  /* 0x0000000000007b1d */ /* 0x000fe20000010000 */
[----:B------:R-:W-:-:S02]  /*4110*/  FFMA.FTZ R7, R6, R7, 0.48089820146560668945 ;  /* 0x3ef6384a06077423 */ /* 0x000fc40000010007 */
[C---:B------:R-:W-:Y:S01]  /*4120*/  FFMA.FTZ R4, R3.reuse, R4, -0.72134751081466674805 ;  /* 0xbf38aa3b03047423 */ /* 0x040fe20000010004 */
[----:B------:R-:W-:Y:S01]  /*4130*/  FSETP.NEU.AND P1, PT, R18, RZ, PT ;  /* 0x000000ff1200720b */ /* 0x000fe20003f2d000 */
[C---:B------:R-:W-:Y:S02]  /*4140*/  FFMA.FTZ R7, R6.reuse, R7, -0.72134751081466674805 ;  /* 0xbf38aa3b06077423 */ /* 0x040fe40000010007 */
[C---:B------:R-:W-:Y:S02]  /*4150*/  FMUL R4, R3.reuse, R4 ;  /* 0x0000000403047220 */ /* 0x040fe40000400000 */
[----:B--2---:R-:W-:Y:S02]  /*4160*/  @P3 IMAD.MOV.U32 R9, RZ, RZ, 0x7f800000 ;  /* 0x7f800000ff093424 */ /* 0x004fe400078e00ff */
[----:B------:R-:W-:Y:S01]  /*4170*/  FMUL R7, R6, R7 ;  /* 0x0000000706077220 */ /* 0x000fe20000400000 */
[----:B------:R-:W-:-:S03]  /*4180*/  FMUL R4, R3, R4 ;  /* 0x0000000403047220 */ /* 0x000fc60000400000 */
[----:B------:R-:W-:Y:S01]  /*4190*/  FMUL R7, R6, R7 ;  /* 0x0000000706077220 */ /* 0x000fe20000400000 */
[----:B------:R-:W-:Y:S01]  /*41a0*/  FFMA.FTZ R3, R3, 1.4426950216293334961, R4 ;  /* 0x3fb8aa3b03037823 */ /* 0x000fe20000010004 */
[----:B------:R-:W-:Y:S02]  /*41b0*/  LOP3.LUT R4, R12, 0x40, RZ, 0x3c, !PT ;  /* 0x000000400c047812 */ /* 0x000fe400078e3cff */
[----:B------:R-:W-:Y:S01]  /*41c0*/  FFMA.FTZ R6, R6, 1.4426950216293334961, R7 ;  /* 0x3fb8aa3b06067823 */ /* 0x000fe20000010007 */
[----:B------:R-:W-:Y:S01]  /*41d0*/  LOP3.LUT R7, R13, 0x4, RZ, 0xc0, !PT ;  /* 0x000000040d077812 */ /* 0x000fe200078ec0ff */
[----:B------:R-:W-:Y:S01]  /*41e0*/  FADD R10, R2, R3 ;  /* 0x00000003020a7221 */ /* 0x000fe20000000000 */
[----:B------:R-:W-:Y:S02]  /*41f0*/  @P2 IMAD.MOV.U32 R2, RZ, RZ, 0x7f800000 ;  /* 0x7f800000ff022424 */ /* 0x000fe400078e00ff */
[----:B------:R-:W-:Y:S01]  /*4200*/  FADD R11, R5, R6 ;  /* 0x00000006050b7221 */ /* 0x000fe20000000000 */
[----:B------:R-:W-:Y:S01]  /*4210*/  SHF.R.U32.HI R5, RZ, 0x6, R0 ;  /* 0x00000006ff057819 */ /* 0x000fe20000011600 */
[----:B------:R-:W-:Y:S01]  /*4220*/  IMAD R0, R106, UR5, RZ ;  /* 0x000000056a007c24 */ /* 0x000fe2000f8e02ff */
[----:B------:R-:W2:Y:S01]  /*4230*/  LDS.U16 R13, [R12+UR17] ;  /* 0x000000110c0d7984 */ /* 0x000ea20008000400 */
[----:B------:R-:W-:Y:S01]  /*4240*/  IMAD.IADD R14, R7, 0x1, R14 ;  /* 0x00000001070e7824 */ /* 0x000fe200078e020e */
[----:B------:R-:W-:Y:S01]  /*4250*/  SGXT.U32 R5, R5, 0x2 ;  /* 0x000000020505781a */ /* 0x000fe20000000000 */
[----:B------:R-:W-:Y:S01]  /*4260*/  IMAD.SHL.U32 R3, R0, 0x2, RZ ;  /* 0x0000000200037824 */ /* 0x000fe200078e00ff */
[----:B------:R-:W3:Y:S01]  /*4270*/  LDS.U16 R17, [R4+UR17] ;  /* 0x0000001104117984 */ /* 0x000ee20008000400 */
[----:B------:R-:W-:Y:S01]  /*4280*/  UIMAD.WIDE UR4, UR4, 0x2, URZ ;  /* 0x00000002040478a5 */ /* 0x000fe2000f8e023f */
[----:B------:R-:W-:Y:S01]  /*4290*/  @P2 FFMA.FTZ R10, R18, R2, +INF ;  /* 0x7f800000120a2423 */ /* 0x000fe20000010002 */
[----:B0-----:R-:W-:Y:S01]  /*42a0*/  IMAD R5, R5, R16, RZ ;  /* 0x0000001005057224 */ /* 0x001fe200078e02ff */
[----:B------:R0:W4:Y:S01]  /*42b0*/  LDS.U16 R15, [R12+UR17+0x100] ;  /* 0x000100110c0f7984 */ /* 0x0001220008000400 */
[----:B------:R-:W-:Y:S01]  /*42c0*/  IMAD.HI R0, R0, 0x2, RZ ;  /* 0x0000000200007827 */ /* 0x000fe200078e02ff */
[----:B-1----:R-:W-:-:S03]  /*42d0*/  IADD3 R8, P2, P4, R3, UR6, R20 ;  /* 0x0000000603087c10 */ /* 0x002fc6000fc5e014 */
[----:B------:R-:W-:Y:S01]  /*42e0*/  @P3 FFMA.FTZ R11, R22, R9, +INF ;  /* 0x7f800000160b3423 */ /* 0x000fe20000010009 */
[----:B------:R1:W5:Y:S01]  /*42f0*/  LDS.U16 R19, [R4+UR17+0x100] ;  /* 0x0001001104137984 */ /* 0x0003620008000400 */
[----:B------:R-:W-:Y:S01]  /*4300*/  IMAD R7, R16, 0x4, R5 ;  /* 0x0000000410077824 */ /* 0x000fe200078e0205 */
[----:B------:R-:W-:Y:S01]  /*4310*/  FSEL R10, R10, -INF , P1 ;  /* 0xff8000000a0a7808 */ /* 0x000fe20000800000 */
[----:B------:R-:W-:Y:S01]  /*4320*/  ULDC UR4, c[0x0][0x27c] ;  /* 0x00009f0000047ab9 */ /* 0x000fe20000000800 */
[----:B0-----:R-:W-:Y:S01]  /*4330*/  IADD3.X R12, R0, UR5, R21, P2, P4 ;  /* 0x00000005000c7c10 */ /* 0x001fe200097e8415 */
[----:B------:R-:W-:Y:S01]  /*4340*/  IMAD R9, R16, 0x4, R7 ;  /* 0x0000000410097824 */ /* 0x000fe200078e0207 */
[-C--:B------:R-:W-:Y:S01]  /*4350*/  LEA R2, P2, R5, R8.reuse, 0x1 ;  /* 0x0000000805027211 */ /* 0x080fe200078408ff */
[----:B------:R-:W-:Y:S01]  /*4360*/  FFMA R10, R10, 0.69314718246459960938, R67 ;  /* 0x3f3172180a0a7823 */ /* 0x000fe20000000043 */
[-C--:B-1----:R-:W-:Y:S01]  /*4370*/  LEA R4, P3, R7, R8.reuse, 0x1 ;  /* 0x0000000807047211 */ /* 0x082fe200078608ff */
[----:B------:R-:W-:Y:S01]  /*4380*/  IMAD R0, R16, 0x4, R9 ;  /* 0x0000000410007824 */ /* 0x000fe200078e0209 */
[----:B------:R-:W-:Y:S01]  /*4390*/  LEA R6, P4, R9, R8, 0x1 ;  /* 0x0000000809067211 */ /* 0x000fe200078808ff */
[----:B------:R-:W0:Y:S01]  /*43a0*/  LDC.64 R20, c[0x0][0x230] ;  /* 0x00008c00ff147b82 */ /* 0x000e220000000a00 */
[----:B------:R-:W-:Y:S01]  /*43b0*/  LEA.HI.X.SX32 R3, R5, R12, 0x1, P2 ;  /* 0x0000000c05037211 */ /* 0x000fe200010f0eff */
[----:B------:R-:W-:Y:S01]  /*43c0*/  UIMAD UR4, UR16, UR4, URZ ;  /* 0x00000004100472a4 */ /* 0x000fe2000f8e023f */
[----:B------:R-:W-:-:S02]  /*43d0*/  LEA R8, P5, R0, R8, 0x1 ;  /* 0x0000000800087211 */ /* 0x000fc400078a08ff */
[-C--:B------:R-:W-:Y:S01]  /*43e0*/  LEA.HI.X.SX32 R5, R7, R12.reuse, 0x1, P3 ;  /* 0x0000000c07057211 */ /* 0x080fe200018f0eff */
[----:B------:R-:W-:Y:S01]  /*43f0*/  USHF.L.U32 UR6, UR4, 0x2, URZ ;  /* 0x0000000204067899 */ /* 0x000fe2000800063f */
[-C--:B------:R-:W-:Y:S01]  /*4400*/  LEA.HI.X.SX32 R7, R9, R12.reuse, 0x1, P4 ;  /* 0x0000000c09077211 */ /* 0x080fe200020f0eff */
[----:B------:R-:W-:Y:S01]  /*4410*/  UIMAD.WIDE UR4, UR4, 0x4, URZ ;  /* 0x00000004040478a5 */ /* 0x000fe2000f8e023f */
[----:B------:R-:W-:Y:S02]  /*4420*/  LEA.HI.X.SX32 R9, R0, R12, 0x1, P5 ;  /* 0x0000000c00097211 */ /* 0x000fe400028f0eff */
[----:B------:R-:W-:Y:S02]  /*4430*/  FSETP.NEU.AND P2, PT, R22, RZ, PT ;  /* 0x000000ff1600720b */ /* 0x000fe40003f4d000 */
[----:B------:R-:W-:Y:S02]  /*4440*/  LOP3.LUT R0, R24, 0xf8, RZ, 0xc0, !PT ;  /* 0x000000f818007812 */ /* 0x000fe400078ec0ff */
[----:B------:R-:W-:Y:S01]  /*4450*/  FSEL R11, R11, -INF , P2 ;  /* 0xff8000000b0b7808 */ /* 0x000fe20001000000 */
[----:B--2---:R1:W-:Y:S04]  /*4460*/  STG.E.U16 desc[UR18][R2.64], R13 ;  /* 0x0000000d02007986 */ /* 0x0043e8000c101512 */
[----:B------:R-:W-:Y:S01]  /*4470*/  FFMA R11, R11, 0.69314718246459960938, R136 ;  /* 0x3f3172180b0b7823 */ /* 0x000fe20000000088 */
[----:B---3--:R2:W-:Y:S04]  /*4480*/  STG.E.U16 desc[UR18][R4.64], R17 ;  /* 0x0000001104007986 */ /* 0x0085e8000c101512 */
[----:B----4-:R2:W-:Y:S04]  /*4490*/  STG.E.U16 desc[UR18][R6.64], R15 ;  /* 0x0000000f06007986 */ /* 0x0105e8000c101512 */
[----:B-----5:R2:W-:Y:S01]  /*44a0*/  STG.E.U16 desc[UR18][R8.64], R19 ;  /* 0x0000001308007986 */ /* 0x0205e2000c101512 */
[----:B-1----:R-:W-:-:S02]  /*44b0*/  IMAD.SHL.U32 R3, R106, 0x4, RZ ;  /* 0x000000046a037824 */ /* 0x002fc400078e00ff */
[----:B------:R-:W-:Y:S01]  /*44c0*/  IMAD.HI R106, R106, 0x4, RZ ;  /* 0x000000046a6a7827 */ /* 0x000fe200078e02ff */
[----:B------:R-:W-:Y:S02]  /*44d0*/  BAR.SYNC.DEFER_BLOCKING 0x0 ;  /* 0x0000000000007b1d */ /* 0x000fe40000010000 */
[----:B0-----:R-:W-:-:S04]  /*44e0*/  IADD3 R2, P1, P2, R3, UR6, R20 ;  /* 0x0000000603027c10 */ /* 0x001fc8000fa3e014 */
[----:B------:R-:W-:Y:S01]  /*44f0*/  IADD3.X R3, R106, UR5, R21, P1, P2 ;  /* 0x000000056a037c10 */ /* 0x000fe20008fe4415 */
[----:B------:R2:W-:Y:S01]  /*4500*/  STS.64 [R0+UR17], R10 ;  /* 0x0000000a00007988 */ /* 0x0005e20008000a11 */
[----:B------:R-:W-:Y:S06]  /*4510*/  BAR.SYNC.DEFER_BLOCKING 0x0 ;  /* 0x0000000000007b1d */ /* 0x000fec0000010000 */
[----:B------:R-:W-:Y:S05]  /*4520*/  @P0 EXIT ;  /* 0x000000000000094d */ /* 0x000fea0003800000 */
[----:B--2---:R-:W0:Y:S04]  /*4530*/  LDS R5, [R14] ;  /* 0x000000000e057984 */ /* 0x004e280000000800 */
[----:B0-----:R-:W-:Y:S01]  /*4540*/  STG.E desc[UR18][R2.64], R5 ;  /* 0x0000000502007986 */ /* 0x001fe2000c101912 */
[----:B------:R-:W-:Y:S05]  /*4550*/  EXIT ;  /* 0x000000000000794d */ /* 0x000fea0003800000 */
.L_x_2:
[----:B------:R-:W-:-:S00]  /*4560*/  BRA `(.L_x_2) ;  /* 0xfffffffc00fc7947 */ /* 0x000fc0000383ffff */
[----:B------:R-:W-:-:S00]  /*4570*/  NOP ;  /* 0x0000000000007918 */ /* 0x000fc00000000000 */
        /* <DEDUP_REMOVED lines=8> */
.L_x_3:


//--------------------- .nv.global.init           --------------------------
	.section	.nv.global.init,"aw",@progbits
.nv.global.init:
	.type		_$_str,@object
	.size		_$_str,(.L_0 - _$_str)
_$_str:
        /*0000*/ 	.byte	0x5f, 0x5f, 0x43, 0x55, 0x44, 0x41, 0x5f, 0x46, 0x54, 0x5a, 0x00
.L_0:


//--------------------- .nv.shared.attn_fwd       --------------------------
	.section	.nv.shared.attn_fwd,"aw",@nobits
	.sectionflags	@""
	.align	16
	.zero		1024


//--------------------- .nv.shared.reserved.0     --------------------------
	.section	.nv.shared.reserved.0,"aw",@nobits
	.weak		__nv_reservedSMEM_offset_0_alias
	.size		__nv_reservedSMEM_offset_0_alias, 0, 0
	.other		__nv_reservedSMEM_offset_0_alias,@"STO_CUDA_RESERVED_SHARED STV_DEFAULT"
__nv_reservedSMEM_offset_0_alias:
	.zero		0


//--------------------- .nv.constant0.attn_fwd    --------------------------
	.section	.nv.constant0.attn_fwd,"a",@progbits
	.sectionflags	@""
	.align	4
.nv.constant0.attn_fwd:
	.zero		664


//--------------------- SYMBOLS --------------------------

	.type		.nv.reservedSmem.offset0,@object
	.size		.nv.reservedSmem.offset0,0x4
